//
// Generated by NVIDIA NVVM Compiler
//
// Compiler Build ID: CL-26907403
// Cuda compilation tools, release 10.1, V10.1.243
// Based on LLVM 3.4svn
//

.version 6.4
.target sm_30
.address_size 64

	// .globl	evaluateFunction
.const .align 8 .b8 K[192] = {1, 0, 0, 0, 0, 0, 0, 0, 130, 128, 0, 0, 0, 0, 0, 0, 138, 128, 0, 0, 0, 0, 0, 128, 0, 128, 0, 128, 0, 0, 0, 128, 139, 128, 0, 0, 0, 0, 0, 0, 1, 0, 0, 128, 0, 0, 0, 0, 129, 128, 0, 128, 0, 0, 0, 128, 9, 128, 0, 0, 0, 0, 0, 128, 138, 0, 0, 0, 0, 0, 0, 0, 136, 0, 0, 0, 0, 0, 0, 0, 9, 128, 0, 128, 0, 0, 0, 0, 10, 0, 0, 128, 0, 0, 0, 0, 139, 128, 0, 128, 0, 0, 0, 0, 139, 0, 0, 0, 0, 0, 0, 128, 137, 128, 0, 0, 0, 0, 0, 128, 3, 128, 0, 0, 0, 0, 0, 128, 2, 128, 0, 0, 0, 0, 0, 128, 128, 0, 0, 0, 0, 0, 0, 128, 10, 128, 0, 0, 0, 0, 0, 0, 10, 0, 0, 128, 0, 0, 0, 128, 129, 128, 0, 128, 0, 0, 0, 128, 128, 128, 0, 0, 0, 0, 0, 128, 1, 0, 0, 128, 0, 0, 0, 0, 8, 128, 0, 128, 0, 0, 0, 128};

.visible .entry evaluateFunction(
	.param .u32 evaluateFunction_param_0,
	.param .u32 evaluateFunction_param_1,
	.param .u64 evaluateFunction_param_2,
	.param .u32 evaluateFunction_param_3,
	.param .u32 evaluateFunction_param_4,
	.param .u64 evaluateFunction_param_5,
	.param .u32 evaluateFunction_param_6,
	.param .u32 evaluateFunction_param_7,
	.param .u64 evaluateFunction_param_8
)
{
	.local .align 8 .b8 	__local_depot0[200];
	.reg .b64 	%SP;
	.reg .b64 	%SPL;
	.reg .pred 	%p<16>;
	.reg .b32 	%r<173>;
	.reg .b64 	%rd<406>;


	mov.u64 	%SPL, __local_depot0;
	ld.param.u32 	%r37, [evaluateFunction_param_0];
	ld.param.u32 	%r38, [evaluateFunction_param_1];
	ld.param.u64 	%rd72, [evaluateFunction_param_2];
	ld.param.u32 	%r39, [evaluateFunction_param_3];
	ld.param.u32 	%r40, [evaluateFunction_param_4];
	ld.param.u64 	%rd73, [evaluateFunction_param_5];
	ld.param.u32 	%r41, [evaluateFunction_param_6];
	ld.param.u32 	%r42, [evaluateFunction_param_7];
	ld.param.u64 	%rd74, [evaluateFunction_param_8];
	mov.u32 	%r43, %ctaid.x;
	mov.u32 	%r44, %ntid.x;
	mov.u32 	%r45, %tid.x;
	mad.lo.s32 	%r160, %r43, %r44, %r45;
	mul.lo.s32 	%r46, %r39, %r37;
	setp.ge.s32	%p1, %r160, %r46;
	@%p1 bra 	BB0_25;

	shr.u32 	%r47, %r38, 31;
	add.s32 	%r48, %r38, %r47;
	shr.s32 	%r2, %r48, 1;
	mov.u32 	%r49, 1;
	max.s32 	%r3, %r2, %r49;
	shr.u32 	%r50, %r40, 31;
	add.s32 	%r51, %r40, %r50;
	shr.s32 	%r4, %r51, 1;
	max.s32 	%r5, %r4, %r49;
	mul.lo.s32 	%r124, %r42, %r41;
	cvta.to.global.u64 	%rd19, %rd74;

BB0_2:
	rem.s32 	%r7, %r160, %r39;
	div.s32 	%r8, %r160, %r39;
	setp.lt.s32	%p2, %r38, 2;
	@%p2 bra 	BB0_12;

	and.b32  	%r55, %r3, 3;
	mov.u32 	%r161, 0;
	setp.eq.s32	%p3, %r55, 0;
	@%p3 bra 	BB0_9;

	setp.eq.s32	%p4, %r55, 1;
	@%p4 bra 	BB0_8;

	setp.eq.s32	%p5, %r55, 2;
	@%p5 bra 	BB0_7;

	mul.lo.s32 	%r57, %r8, %r38;
	cvt.s64.s32	%rd75, %r57;
	add.s32 	%r58, %r38, -2;
	cvt.s64.s32	%rd76, %r58;
	add.s64 	%rd77, %rd75, %rd76;
	cvta.to.global.u64 	%rd78, %rd72;
	shl.b64 	%rd79, %rd77, 2;
	add.s64 	%rd80, %rd78, %rd79;
	ld.global.u32 	%rd81, [%rd80];
	ld.global.u32 	%rd82, [%rd80+4];
	shl.b64 	%rd83, %rd82, 32;
	or.b64  	%rd84, %rd83, %rd81;
	add.u64 	%rd86, %SPL, 0;
	st.local.u64 	[%rd86], %rd84;
	mov.u32 	%r161, 1;

BB0_7:
	shl.b32 	%r59, %r161, 1;
	sub.s32 	%r60, %r38, %r59;
	add.s32 	%r61, %r60, -2;
	cvt.s64.s32	%rd87, %r61;
	mul.lo.s32 	%r62, %r8, %r38;
	cvt.s64.s32	%rd88, %r62;
	add.s64 	%rd89, %rd88, %rd87;
	cvta.to.global.u64 	%rd90, %rd72;
	shl.b64 	%rd91, %rd89, 2;
	add.s64 	%rd92, %rd90, %rd91;
	ld.global.u32 	%rd93, [%rd92];
	ld.global.u32 	%rd94, [%rd92+4];
	shl.b64 	%rd95, %rd94, 32;
	or.b64  	%rd96, %rd95, %rd93;
	add.u64 	%rd98, %SPL, 0;
	mul.wide.u32 	%rd99, %r161, 8;
	add.s64 	%rd100, %rd98, %rd99;
	st.local.u64 	[%rd100], %rd96;
	add.s32 	%r161, %r161, 1;

BB0_8:
	shl.b32 	%r63, %r161, 1;
	sub.s32 	%r64, %r38, %r63;
	add.s32 	%r65, %r64, -2;
	cvt.s64.s32	%rd101, %r65;
	mul.lo.s32 	%r66, %r8, %r38;
	cvt.s64.s32	%rd102, %r66;
	add.s64 	%rd103, %rd102, %rd101;
	cvta.to.global.u64 	%rd104, %rd72;
	shl.b64 	%rd105, %rd103, 2;
	add.s64 	%rd106, %rd104, %rd105;
	ld.global.u32 	%rd107, [%rd106];
	ld.global.u32 	%rd108, [%rd106+4];
	shl.b64 	%rd109, %rd108, 32;
	or.b64  	%rd110, %rd109, %rd107;
	add.u64 	%rd112, %SPL, 0;
	mul.wide.s32 	%rd113, %r161, 8;
	add.s64 	%rd114, %rd112, %rd113;
	st.local.u64 	[%rd114], %rd110;
	add.s32 	%r161, %r161, 1;

BB0_9:
	setp.lt.u32	%p6, %r3, 4;
	@%p6 bra 	BB0_12;

	add.u64 	%rd116, %SPL, 0;
	mul.wide.s32 	%rd117, %r161, 8;
	add.s64 	%rd378, %rd116, %rd117;
	shl.b32 	%r67, %r161, 1;
	sub.s32 	%r164, %r38, %r67;
	cvta.to.global.u64 	%rd2, %rd72;
	mul.lo.s32 	%r68, %r8, %r38;
	cvt.s64.s32	%rd3, %r68;

BB0_11:
	cvt.s64.s32	%rd118, %r164;
	add.s64 	%rd119, %rd3, %rd118;
	shl.b64 	%rd120, %rd119, 2;
	add.s64 	%rd121, %rd2, %rd120;
	ld.global.u32 	%rd122, [%rd121+-8];
	ld.global.u32 	%rd123, [%rd121+-4];
	shl.b64 	%rd124, %rd123, 32;
	or.b64  	%rd125, %rd124, %rd122;
	ld.global.u32 	%rd126, [%rd121+-16];
	ld.global.u32 	%rd127, [%rd121+-12];
	ld.global.u32 	%rd128, [%rd121+-24];
	ld.global.u32 	%rd129, [%rd121+-20];
	ld.global.u32 	%rd130, [%rd121+-32];
	ld.global.u32 	%rd131, [%rd121+-28];
	st.local.u64 	[%rd378], %rd125;
	shl.b64 	%rd132, %rd127, 32;
	or.b64  	%rd133, %rd132, %rd126;
	st.local.u64 	[%rd378+8], %rd133;
	shl.b64 	%rd134, %rd129, 32;
	or.b64  	%rd135, %rd134, %rd128;
	st.local.u64 	[%rd378+16], %rd135;
	shl.b64 	%rd136, %rd131, 32;
	or.b64  	%rd137, %rd136, %rd130;
	st.local.u64 	[%rd378+24], %rd137;
	add.s64 	%rd378, %rd378, 32;
	add.s32 	%r164, %r164, -8;
	add.s32 	%r161, %r161, 4;
	setp.lt.s32	%p7, %r161, %r2;
	@%p7 bra 	BB0_11;

BB0_12:
	setp.lt.s32	%p8, %r40, 2;
	@%p8 bra 	BB0_22;

	and.b32  	%r72, %r5, 3;
	mov.u32 	%r166, 0;
	setp.eq.s32	%p9, %r72, 0;
	@%p9 bra 	BB0_19;

	setp.eq.s32	%p10, %r72, 1;
	@%p10 bra 	BB0_18;

	setp.eq.s32	%p11, %r72, 2;
	@%p11 bra 	BB0_17;

	add.s32 	%r74, %r40, -2;
	cvt.s64.s32	%rd138, %r74;
	mul.lo.s32 	%r75, %r7, %r40;
	cvt.s64.s32	%rd139, %r75;
	add.s64 	%rd140, %rd139, %rd138;
	cvta.to.global.u64 	%rd141, %rd73;
	shl.b64 	%rd142, %rd140, 2;
	add.s64 	%rd143, %rd141, %rd142;
	ld.global.u32 	%rd144, [%rd143];
	ld.global.u32 	%rd145, [%rd143+4];
	shl.b64 	%rd146, %rd145, 32;
	or.b64  	%rd147, %rd146, %rd144;
	add.u64 	%rd149, %SPL, 0;
	st.local.u64 	[%rd149+32], %rd147;
	mov.u32 	%r166, %r49;

BB0_17:
	shl.b32 	%r76, %r166, 1;
	sub.s32 	%r77, %r40, %r76;
	add.s32 	%r78, %r77, -2;
	cvt.s64.s32	%rd150, %r78;
	mul.lo.s32 	%r79, %r7, %r40;
	cvt.s64.s32	%rd151, %r79;
	add.s64 	%rd152, %rd151, %rd150;
	cvta.to.global.u64 	%rd153, %rd73;
	shl.b64 	%rd154, %rd152, 2;
	add.s64 	%rd155, %rd153, %rd154;
	ld.global.u32 	%rd156, [%rd155];
	ld.global.u32 	%rd157, [%rd155+4];
	shl.b64 	%rd158, %rd157, 32;
	or.b64  	%rd159, %rd158, %rd156;
	add.s32 	%r80, %r166, 4;
	add.u64 	%rd161, %SPL, 0;
	mul.wide.u32 	%rd162, %r80, 8;
	add.s64 	%rd163, %rd161, %rd162;
	st.local.u64 	[%rd163], %rd159;
	add.s32 	%r166, %r166, 1;

BB0_18:
	shl.b32 	%r81, %r166, 1;
	sub.s32 	%r82, %r40, %r81;
	add.s32 	%r83, %r82, -2;
	cvt.s64.s32	%rd164, %r83;
	mul.lo.s32 	%r84, %r7, %r40;
	cvt.s64.s32	%rd165, %r84;
	add.s64 	%rd166, %rd165, %rd164;
	cvta.to.global.u64 	%rd167, %rd73;
	shl.b64 	%rd168, %rd166, 2;
	add.s64 	%rd169, %rd167, %rd168;
	ld.global.u32 	%rd170, [%rd169];
	ld.global.u32 	%rd171, [%rd169+4];
	shl.b64 	%rd172, %rd171, 32;
	or.b64  	%rd173, %rd172, %rd170;
	add.s32 	%r85, %r166, 4;
	add.u64 	%rd175, %SPL, 0;
	mul.wide.s32 	%rd176, %r85, 8;
	add.s64 	%rd177, %rd175, %rd176;
	st.local.u64 	[%rd177], %rd173;
	add.s32 	%r166, %r166, 1;

BB0_19:
	setp.lt.u32	%p12, %r5, 4;
	@%p12 bra 	BB0_22;

	add.u64 	%rd179, %SPL, 0;
	mul.wide.s32 	%rd180, %r166, 8;
	add.s64 	%rd379, %rd179, %rd180;
	shl.b32 	%r86, %r166, 1;
	sub.s32 	%r169, %r40, %r86;
	cvta.to.global.u64 	%rd7, %rd73;
	mul.lo.s32 	%r87, %r7, %r40;
	cvt.s64.s32	%rd8, %r87;

BB0_21:
	cvt.s64.s32	%rd181, %r169;
	add.s64 	%rd182, %rd8, %rd181;
	shl.b64 	%rd183, %rd182, 2;
	add.s64 	%rd184, %rd7, %rd183;
	ld.global.u32 	%rd185, [%rd184+-8];
	ld.global.u32 	%rd186, [%rd184+-4];
	shl.b64 	%rd187, %rd186, 32;
	or.b64  	%rd188, %rd187, %rd185;
	add.s64 	%rd10, %rd379, 32;
	ld.global.u32 	%rd189, [%rd184+-16];
	ld.global.u32 	%rd190, [%rd184+-12];
	ld.global.u32 	%rd191, [%rd184+-24];
	ld.global.u32 	%rd192, [%rd184+-20];
	ld.global.u32 	%rd193, [%rd184+-32];
	ld.global.u32 	%rd194, [%rd184+-28];
	st.local.u64 	[%rd379+32], %rd188;
	shl.b64 	%rd195, %rd190, 32;
	or.b64  	%rd196, %rd195, %rd189;
	st.local.u64 	[%rd379+40], %rd196;
	shl.b64 	%rd197, %rd192, 32;
	or.b64  	%rd198, %rd197, %rd191;
	st.local.u64 	[%rd379+48], %rd198;
	shl.b64 	%rd199, %rd194, 32;
	or.b64  	%rd200, %rd199, %rd193;
	st.local.u64 	[%rd379+56], %rd200;
	add.s32 	%r169, %r169, -8;
	add.s32 	%r166, %r166, 4;
	setp.lt.s32	%p13, %r166, %r4;
	mov.u64 	%rd379, %rd10;
	@%p13 bra 	BB0_21;

BB0_22:
	add.u64 	%rd220, %SPL, 0;
	mov.u64 	%rd389, -9223372036854775802;
	st.local.u64 	[%rd220+64], %rd389;
	mov.u64 	%rd381, 0;
	st.local.u64 	[%rd220+72], %rd381;
	st.local.u64 	[%rd220+80], %rd381;
	st.local.u64 	[%rd220+88], %rd381;
	st.local.u64 	[%rd220+96], %rd381;
	st.local.u64 	[%rd220+104], %rd381;
	st.local.u64 	[%rd220+112], %rd381;
	st.local.u64 	[%rd220+120], %rd381;
	st.local.u64 	[%rd220+128], %rd381;
	st.local.u64 	[%rd220+136], %rd381;
	st.local.u64 	[%rd220+144], %rd381;
	st.local.u64 	[%rd220+152], %rd381;
	st.local.u64 	[%rd220+160], %rd381;
	st.local.u64 	[%rd220+168], %rd381;
	st.local.u64 	[%rd220+176], %rd381;
	st.local.u64 	[%rd220+184], %rd381;
	st.local.u64 	[%rd220+192], %rd381;
	ld.local.u64 	%rd221, [%rd220];
	{
	.reg .b32 %temp; 
	mov.b64 	{%r89, %temp}, %rd221;
	}
	{
	.reg .b32 %temp; 
	mov.b64 	{%temp, %r90}, %rd221;
	}
	mov.u32 	%r91, 291;
	mov.u32 	%r92, 0;
	prmt.b32 	%r93, %r89, %r92, %r91;
	prmt.b32 	%r94, %r90, %r92, %r91;
	mov.b64 	%rd391, {%r94, %r93};
	ld.local.u64 	%rd222, [%rd220+8];
	ld.local.u64 	%rd223, [%rd220+16];
	ld.local.u64 	%rd224, [%rd220+24];
	ld.local.u64 	%rd225, [%rd220+32];
	ld.local.u64 	%rd226, [%rd220+40];
	ld.local.u64 	%rd227, [%rd220+48];
	ld.local.u64 	%rd228, [%rd220+56];
	st.local.u64 	[%rd220], %rd391;
	{
	.reg .b32 %temp; 
	mov.b64 	{%r95, %temp}, %rd222;
	}
	{
	.reg .b32 %temp; 
	mov.b64 	{%temp, %r96}, %rd222;
	}
	prmt.b32 	%r97, %r95, %r92, %r91;
	prmt.b32 	%r98, %r96, %r92, %r91;
	mov.b64 	%rd396, {%r98, %r97};
	st.local.u64 	[%rd220+8], %rd396;
	{
	.reg .b32 %temp; 
	mov.b64 	{%r99, %temp}, %rd223;
	}
	{
	.reg .b32 %temp; 
	mov.b64 	{%temp, %r100}, %rd223;
	}
	prmt.b32 	%r101, %r99, %r92, %r91;
	prmt.b32 	%r102, %r100, %r92, %r91;
	mov.b64 	%rd401, {%r102, %r101};
	st.local.u64 	[%rd220+16], %rd401;
	{
	.reg .b32 %temp; 
	mov.b64 	{%r103, %temp}, %rd224;
	}
	{
	.reg .b32 %temp; 
	mov.b64 	{%temp, %r104}, %rd224;
	}
	prmt.b32 	%r105, %r103, %r92, %r91;
	prmt.b32 	%r106, %r104, %r92, %r91;
	mov.b64 	%rd390, {%r106, %r105};
	st.local.u64 	[%rd220+24], %rd390;
	{
	.reg .b32 %temp; 
	mov.b64 	{%r107, %temp}, %rd225;
	}
	{
	.reg .b32 %temp; 
	mov.b64 	{%temp, %r108}, %rd225;
	}
	prmt.b32 	%r109, %r107, %r92, %r91;
	prmt.b32 	%r110, %r108, %r92, %r91;
	mov.b64 	%rd385, {%r110, %r109};
	st.local.u64 	[%rd220+32], %rd385;
	{
	.reg .b32 %temp; 
	mov.b64 	{%r111, %temp}, %rd226;
	}
	{
	.reg .b32 %temp; 
	mov.b64 	{%temp, %r112}, %rd226;
	}
	prmt.b32 	%r113, %r111, %r92, %r91;
	prmt.b32 	%r114, %r112, %r92, %r91;
	mov.b64 	%rd392, {%r114, %r113};
	st.local.u64 	[%rd220+40], %rd392;
	{
	.reg .b32 %temp; 
	mov.b64 	{%r115, %temp}, %rd227;
	}
	{
	.reg .b32 %temp; 
	mov.b64 	{%temp, %r116}, %rd227;
	}
	prmt.b32 	%r117, %r115, %r92, %r91;
	prmt.b32 	%r118, %r116, %r92, %r91;
	mov.b64 	%rd397, {%r118, %r117};
	st.local.u64 	[%rd220+48], %rd397;
	{
	.reg .b32 %temp; 
	mov.b64 	{%r119, %temp}, %rd228;
	}
	{
	.reg .b32 %temp; 
	mov.b64 	{%temp, %r120}, %rd228;
	}
	prmt.b32 	%r121, %r119, %r92, %r91;
	prmt.b32 	%r122, %r120, %r92, %r91;
	mov.b64 	%rd402, {%r122, %r121};
	st.local.u64 	[%rd220+56], %rd402;
	mad.lo.s32 	%r123, %r39, %r8, %r7;
	mul.lo.s32 	%r171, %r124, %r123;
	mov.u64 	%rd380, K;
	mov.u32 	%r172, -24;
	mov.u32 	%r31, %nctaid.x;
	mov.u64 	%rd382, %rd381;
	mov.u64 	%rd383, %rd381;
	mov.u64 	%rd384, %rd381;
	mov.u64 	%rd386, %rd381;
	mov.u64 	%rd387, %rd381;
	mov.u64 	%rd388, %rd381;
	mov.u64 	%rd393, %rd381;
	mov.u64 	%rd394, %rd381;
	mov.u64 	%rd395, %rd381;
	mov.u64 	%rd398, %rd381;
	mov.u64 	%rd399, %rd381;
	mov.u64 	%rd400, %rd381;
	mov.u64 	%rd403, %rd381;
	mov.u64 	%rd404, %rd381;
	mov.u64 	%rd405, %rd381;

BB0_23:
	xor.b64  	%rd229, %rd394, %rd395;
	xor.b64  	%rd230, %rd229, %rd393;
	xor.b64  	%rd231, %rd230, %rd392;
	xor.b64  	%rd232, %rd231, %rd391;
	xor.b64  	%rd233, %rd399, %rd400;
	xor.b64  	%rd234, %rd233, %rd398;
	xor.b64  	%rd235, %rd234, %rd397;
	xor.b64  	%rd236, %rd235, %rd396;
	xor.b64  	%rd237, %rd404, %rd405;
	xor.b64  	%rd238, %rd237, %rd403;
	xor.b64  	%rd239, %rd238, %rd402;
	xor.b64  	%rd240, %rd239, %rd401;
	xor.b64  	%rd241, %rd389, %rd390;
	xor.b64  	%rd242, %rd241, %rd388;
	xor.b64  	%rd243, %rd242, %rd387;
	xor.b64  	%rd244, %rd243, %rd386;
	xor.b64  	%rd245, %rd384, %rd385;
	xor.b64  	%rd246, %rd245, %rd383;
	xor.b64  	%rd247, %rd246, %rd382;
	xor.b64  	%rd248, %rd247, %rd381;
	{
	.reg .b64 %lhs;
	.reg .b64 %rhs;
	shl.b64 	%lhs, %rd232, 1;
	shr.b64 	%rhs, %rd232, 63;
	add.u64 	%rd249, %lhs, %rhs;
	}
	xor.b64  	%rd250, %rd249, %rd244;
	{
	.reg .b64 %lhs;
	.reg .b64 %rhs;
	shl.b64 	%lhs, %rd236, 1;
	shr.b64 	%rhs, %rd236, 63;
	add.u64 	%rd251, %lhs, %rhs;
	}
	xor.b64  	%rd252, %rd251, %rd248;
	{
	.reg .b64 %lhs;
	.reg .b64 %rhs;
	shl.b64 	%lhs, %rd240, 1;
	shr.b64 	%rhs, %rd240, 63;
	add.u64 	%rd253, %lhs, %rhs;
	}
	xor.b64  	%rd254, %rd253, %rd232;
	{
	.reg .b64 %lhs;
	.reg .b64 %rhs;
	shl.b64 	%lhs, %rd244, 1;
	shr.b64 	%rhs, %rd244, 63;
	add.u64 	%rd255, %lhs, %rhs;
	}
	xor.b64  	%rd256, %rd255, %rd236;
	{
	.reg .b64 %lhs;
	.reg .b64 %rhs;
	shl.b64 	%lhs, %rd248, 1;
	shr.b64 	%rhs, %rd248, 63;
	add.u64 	%rd257, %lhs, %rhs;
	}
	xor.b64  	%rd258, %rd257, %rd240;
	xor.b64  	%rd259, %rd252, %rd391;
	xor.b64  	%rd260, %rd252, %rd392;
	xor.b64  	%rd261, %rd252, %rd393;
	xor.b64  	%rd262, %rd252, %rd394;
	xor.b64  	%rd263, %rd252, %rd395;
	xor.b64  	%rd264, %rd254, %rd396;
	xor.b64  	%rd265, %rd254, %rd397;
	xor.b64  	%rd266, %rd254, %rd398;
	xor.b64  	%rd267, %rd254, %rd399;
	xor.b64  	%rd268, %rd254, %rd400;
	xor.b64  	%rd269, %rd256, %rd401;
	xor.b64  	%rd270, %rd256, %rd402;
	xor.b64  	%rd271, %rd256, %rd403;
	xor.b64  	%rd272, %rd256, %rd404;
	xor.b64  	%rd273, %rd256, %rd405;
	xor.b64  	%rd274, %rd258, %rd390;
	xor.b64  	%rd275, %rd258, %rd389;
	xor.b64  	%rd276, %rd258, %rd388;
	xor.b64  	%rd277, %rd258, %rd387;
	xor.b64  	%rd278, %rd258, %rd386;
	xor.b64  	%rd279, %rd250, %rd385;
	xor.b64  	%rd280, %rd250, %rd384;
	xor.b64  	%rd281, %rd250, %rd383;
	xor.b64  	%rd282, %rd250, %rd382;
	xor.b64  	%rd283, %rd250, %rd381;
	{
	.reg .b64 %lhs;
	.reg .b64 %rhs;
	shl.b64 	%lhs, %rd260, 36;
	shr.b64 	%rhs, %rd260, 28;
	add.u64 	%rd284, %lhs, %rhs;
	}
	{
	.reg .b64 %lhs;
	.reg .b64 %rhs;
	shl.b64 	%lhs, %rd261, 3;
	shr.b64 	%rhs, %rd261, 61;
	add.u64 	%rd285, %lhs, %rhs;
	}
	{
	.reg .b64 %lhs;
	.reg .b64 %rhs;
	shl.b64 	%lhs, %rd262, 41;
	shr.b64 	%rhs, %rd262, 23;
	add.u64 	%rd286, %lhs, %rhs;
	}
	{
	.reg .b64 %lhs;
	.reg .b64 %rhs;
	shl.b64 	%lhs, %rd263, 18;
	shr.b64 	%rhs, %rd263, 46;
	add.u64 	%rd287, %lhs, %rhs;
	}
	{
	.reg .b64 %lhs;
	.reg .b64 %rhs;
	shl.b64 	%lhs, %rd264, 1;
	shr.b64 	%rhs, %rd264, 63;
	add.u64 	%rd288, %lhs, %rhs;
	}
	{
	.reg .b64 %lhs;
	.reg .b64 %rhs;
	shl.b64 	%lhs, %rd265, 44;
	shr.b64 	%rhs, %rd265, 20;
	add.u64 	%rd289, %lhs, %rhs;
	}
	{
	.reg .b64 %lhs;
	.reg .b64 %rhs;
	shl.b64 	%lhs, %rd266, 10;
	shr.b64 	%rhs, %rd266, 54;
	add.u64 	%rd290, %lhs, %rhs;
	}
	{
	.reg .b64 %lhs;
	.reg .b64 %rhs;
	shl.b64 	%lhs, %rd267, 45;
	shr.b64 	%rhs, %rd267, 19;
	add.u64 	%rd291, %lhs, %rhs;
	}
	{
	.reg .b64 %lhs;
	.reg .b64 %rhs;
	shl.b64 	%lhs, %rd268, 2;
	shr.b64 	%rhs, %rd268, 62;
	add.u64 	%rd292, %lhs, %rhs;
	}
	{
	.reg .b64 %lhs;
	.reg .b64 %rhs;
	shl.b64 	%lhs, %rd269, 62;
	shr.b64 	%rhs, %rd269, 2;
	add.u64 	%rd293, %lhs, %rhs;
	}
	{
	.reg .b64 %lhs;
	.reg .b64 %rhs;
	shl.b64 	%lhs, %rd270, 6;
	shr.b64 	%rhs, %rd270, 58;
	add.u64 	%rd294, %lhs, %rhs;
	}
	{
	.reg .b64 %lhs;
	.reg .b64 %rhs;
	shl.b64 	%lhs, %rd271, 43;
	shr.b64 	%rhs, %rd271, 21;
	add.u64 	%rd295, %lhs, %rhs;
	}
	{
	.reg .b64 %lhs;
	.reg .b64 %rhs;
	shl.b64 	%lhs, %rd272, 15;
	shr.b64 	%rhs, %rd272, 49;
	add.u64 	%rd296, %lhs, %rhs;
	}
	{
	.reg .b64 %lhs;
	.reg .b64 %rhs;
	shl.b64 	%lhs, %rd273, 61;
	shr.b64 	%rhs, %rd273, 3;
	add.u64 	%rd297, %lhs, %rhs;
	}
	{
	.reg .b64 %lhs;
	.reg .b64 %rhs;
	shl.b64 	%lhs, %rd274, 28;
	shr.b64 	%rhs, %rd274, 36;
	add.u64 	%rd298, %lhs, %rhs;
	}
	{
	.reg .b64 %lhs;
	.reg .b64 %rhs;
	shl.b64 	%lhs, %rd275, 55;
	shr.b64 	%rhs, %rd275, 9;
	add.u64 	%rd299, %lhs, %rhs;
	}
	{
	.reg .b64 %lhs;
	.reg .b64 %rhs;
	shl.b64 	%lhs, %rd276, 25;
	shr.b64 	%rhs, %rd276, 39;
	add.u64 	%rd300, %lhs, %rhs;
	}
	{
	.reg .b64 %lhs;
	.reg .b64 %rhs;
	shl.b64 	%lhs, %rd277, 21;
	shr.b64 	%rhs, %rd277, 43;
	add.u64 	%rd301, %lhs, %rhs;
	}
	{
	.reg .b64 %lhs;
	.reg .b64 %rhs;
	shl.b64 	%lhs, %rd278, 56;
	shr.b64 	%rhs, %rd278, 8;
	add.u64 	%rd302, %lhs, %rhs;
	}
	{
	.reg .b64 %lhs;
	.reg .b64 %rhs;
	shl.b64 	%lhs, %rd279, 27;
	shr.b64 	%rhs, %rd279, 37;
	add.u64 	%rd303, %lhs, %rhs;
	}
	{
	.reg .b64 %lhs;
	.reg .b64 %rhs;
	shl.b64 	%lhs, %rd280, 20;
	shr.b64 	%rhs, %rd280, 44;
	add.u64 	%rd304, %lhs, %rhs;
	}
	{
	.reg .b64 %lhs;
	.reg .b64 %rhs;
	shl.b64 	%lhs, %rd281, 39;
	shr.b64 	%rhs, %rd281, 25;
	add.u64 	%rd305, %lhs, %rhs;
	}
	{
	.reg .b64 %lhs;
	.reg .b64 %rhs;
	shl.b64 	%lhs, %rd282, 8;
	shr.b64 	%rhs, %rd282, 56;
	add.u64 	%rd306, %lhs, %rhs;
	}
	{
	.reg .b64 %lhs;
	.reg .b64 %rhs;
	shl.b64 	%lhs, %rd283, 14;
	shr.b64 	%rhs, %rd283, 50;
	add.u64 	%rd307, %lhs, %rhs;
	}
	not.b64 	%rd308, %rd289;
	and.b64  	%rd309, %rd295, %rd308;
	xor.b64  	%rd310, %rd309, %rd259;
	not.b64 	%rd311, %rd304;
	and.b64  	%rd312, %rd285, %rd311;
	xor.b64  	%rd392, %rd312, %rd298;
	not.b64 	%rd313, %rd294;
	and.b64  	%rd314, %rd300, %rd313;
	xor.b64  	%rd393, %rd314, %rd288;
	not.b64 	%rd315, %rd284;
	and.b64  	%rd316, %rd290, %rd315;
	xor.b64  	%rd394, %rd303, %rd316;
	not.b64 	%rd317, %rd299;
	and.b64  	%rd318, %rd305, %rd317;
	xor.b64  	%rd395, %rd318, %rd293;
	not.b64 	%rd319, %rd295;
	and.b64  	%rd320, %rd301, %rd319;
	xor.b64  	%rd396, %rd320, %rd289;
	not.b64 	%rd321, %rd285;
	and.b64  	%rd322, %rd291, %rd321;
	xor.b64  	%rd397, %rd304, %rd322;
	not.b64 	%rd323, %rd300;
	and.b64  	%rd324, %rd306, %rd323;
	xor.b64  	%rd398, %rd324, %rd294;
	not.b64 	%rd325, %rd290;
	and.b64  	%rd326, %rd296, %rd325;
	xor.b64  	%rd399, %rd326, %rd284;
	not.b64 	%rd327, %rd305;
	and.b64  	%rd328, %rd286, %rd327;
	xor.b64  	%rd400, %rd328, %rd299;
	not.b64 	%rd329, %rd301;
	and.b64  	%rd330, %rd307, %rd329;
	xor.b64  	%rd401, %rd330, %rd295;
	not.b64 	%rd331, %rd291;
	and.b64  	%rd332, %rd297, %rd331;
	xor.b64  	%rd402, %rd332, %rd285;
	not.b64 	%rd333, %rd306;
	and.b64  	%rd334, %rd287, %rd333;
	xor.b64  	%rd403, %rd334, %rd300;
	not.b64 	%rd335, %rd296;
	and.b64  	%rd336, %rd302, %rd335;
	xor.b64  	%rd404, %rd336, %rd290;
	not.b64 	%rd337, %rd286;
	and.b64  	%rd338, %rd292, %rd337;
	xor.b64  	%rd405, %rd305, %rd338;
	not.b64 	%rd339, %rd307;
	and.b64  	%rd340, %rd259, %rd339;
	xor.b64  	%rd390, %rd340, %rd301;
	not.b64 	%rd341, %rd297;
	and.b64  	%rd342, %rd298, %rd341;
	xor.b64  	%rd389, %rd342, %rd291;
	not.b64 	%rd343, %rd287;
	and.b64  	%rd344, %rd288, %rd343;
	xor.b64  	%rd388, %rd306, %rd344;
	not.b64 	%rd345, %rd302;
	and.b64  	%rd346, %rd303, %rd345;
	xor.b64  	%rd387, %rd346, %rd296;
	not.b64 	%rd347, %rd292;
	and.b64  	%rd348, %rd293, %rd347;
	xor.b64  	%rd386, %rd348, %rd286;
	not.b64 	%rd349, %rd259;
	and.b64  	%rd350, %rd289, %rd349;
	xor.b64  	%rd385, %rd307, %rd350;
	not.b64 	%rd351, %rd298;
	and.b64  	%rd352, %rd304, %rd351;
	xor.b64  	%rd384, %rd352, %rd297;
	not.b64 	%rd353, %rd288;
	and.b64  	%rd354, %rd294, %rd353;
	xor.b64  	%rd383, %rd354, %rd287;
	not.b64 	%rd355, %rd303;
	and.b64  	%rd356, %rd284, %rd355;
	xor.b64  	%rd382, %rd356, %rd302;
	not.b64 	%rd357, %rd293;
	and.b64  	%rd358, %rd299, %rd357;
	xor.b64  	%rd381, %rd358, %rd292;
	ld.const.u64 	%rd359, [%rd380];
	xor.b64  	%rd391, %rd310, %rd359;
	{
	.reg .b32 %temp; 
	mov.b64 	{%r125, %temp}, %rd391;
	}
	{
	.reg .b32 %temp; 
	mov.b64 	{%temp, %r126}, %rd391;
	}
	prmt.b32 	%r129, %r125, %r92, %r91;
	prmt.b32 	%r130, %r126, %r92, %r91;
	mov.b64 	%rd360, {%r130, %r129};
	shr.u64 	%rd361, %rd360, 32;
	mul.wide.s32 	%rd362, %r171, 4;
	add.s64 	%rd363, %rd19, %rd362;
	st.global.u32 	[%rd363+60], %rd361;
	st.global.u32 	[%rd363+56], %rd360;
	{
	.reg .b32 %temp; 
	mov.b64 	{%r131, %temp}, %rd396;
	}
	{
	.reg .b32 %temp; 
	mov.b64 	{%temp, %r132}, %rd396;
	}
	prmt.b32 	%r133, %r131, %r92, %r91;
	prmt.b32 	%r134, %r132, %r92, %r91;
	mov.b64 	%rd364, {%r134, %r133};
	shr.u64 	%rd365, %rd364, 32;
	st.global.u32 	[%rd363+52], %rd365;
	st.global.u32 	[%rd363+48], %rd364;
	{
	.reg .b32 %temp; 
	mov.b64 	{%r135, %temp}, %rd401;
	}
	{
	.reg .b32 %temp; 
	mov.b64 	{%temp, %r136}, %rd401;
	}
	prmt.b32 	%r137, %r135, %r92, %r91;
	prmt.b32 	%r138, %r136, %r92, %r91;
	mov.b64 	%rd366, {%r138, %r137};
	shr.u64 	%rd367, %rd366, 32;
	st.global.u32 	[%rd363+44], %rd367;
	st.global.u32 	[%rd363+40], %rd366;
	{
	.reg .b32 %temp; 
	mov.b64 	{%r139, %temp}, %rd390;
	}
	{
	.reg .b32 %temp; 
	mov.b64 	{%temp, %r140}, %rd390;
	}
	prmt.b32 	%r141, %r139, %r92, %r91;
	prmt.b32 	%r142, %r140, %r92, %r91;
	mov.b64 	%rd368, {%r142, %r141};
	shr.u64 	%rd369, %rd368, 32;
	st.global.u32 	[%rd363+36], %rd369;
	st.global.u32 	[%rd363+32], %rd368;
	{
	.reg .b32 %temp; 
	mov.b64 	{%r143, %temp}, %rd385;
	}
	{
	.reg .b32 %temp; 
	mov.b64 	{%temp, %r144}, %rd385;
	}
	prmt.b32 	%r145, %r143, %r92, %r91;
	prmt.b32 	%r146, %r144, %r92, %r91;
	mov.b64 	%rd370, {%r146, %r145};
	shr.u64 	%rd371, %rd370, 32;
	st.global.u32 	[%rd363+28], %rd371;
	st.global.u32 	[%rd363+24], %rd370;
	{
	.reg .b32 %temp; 
	mov.b64 	{%r147, %temp}, %rd392;
	}
	{
	.reg .b32 %temp; 
	mov.b64 	{%temp, %r148}, %rd392;
	}
	prmt.b32 	%r149, %r147, %r92, %r91;
	prmt.b32 	%r150, %r148, %r92, %r91;
	mov.b64 	%rd372, {%r150, %r149};
	shr.u64 	%rd373, %rd372, 32;
	st.global.u32 	[%rd363+20], %rd373;
	st.global.u32 	[%rd363+16], %rd372;
	{
	.reg .b32 %temp; 
	mov.b64 	{%r151, %temp}, %rd397;
	}
	{
	.reg .b32 %temp; 
	mov.b64 	{%temp, %r152}, %rd397;
	}
	prmt.b32 	%r153, %r151, %r92, %r91;
	prmt.b32 	%r154, %r152, %r92, %r91;
	mov.b64 	%rd374, {%r154, %r153};
	shr.u64 	%rd375, %rd374, 32;
	st.global.u32 	[%rd363+12], %rd375;
	st.global.u32 	[%rd363+8], %rd374;
	{
	.reg .b32 %temp; 
	mov.b64 	{%r155, %temp}, %rd402;
	}
	{
	.reg .b32 %temp; 
	mov.b64 	{%temp, %r156}, %rd402;
	}
	prmt.b32 	%r157, %r155, %r92, %r91;
	prmt.b32 	%r158, %r156, %r92, %r91;
	mov.b64 	%rd376, {%r158, %r157};
	shr.u64 	%rd377, %rd376, 32;
	st.global.u32 	[%rd363+4], %rd377;
	st.global.u32 	[%rd363], %rd376;
	add.s64 	%rd380, %rd380, 8;
	add.s32 	%r171, %r171, %r42;
	add.s32 	%r172, %r172, 1;
	setp.ne.s32	%p14, %r172, 0;
	@%p14 bra 	BB0_23;

	mad.lo.s32 	%r160, %r44, %r31, %r160;
	setp.lt.s32	%p15, %r160, %r46;
	@%p15 bra 	BB0_2;

BB0_25:
	ret;
}




// ===== COMPILED SASS (sm_100) =====

	.target	sm_100

	.elftype	@"ET_EXEC"


//--------------------- .note.nv.tkinfo           --------------------------
	.section	.note.nv.tkinfo,"",@"SHT_NOTE"
	.sectionflags	@"SHF_NOTE_NV_TKINFO"
	.tkinfo
        /*0018*/ 	.word	0x00000002
        /*0030*/ 	.string	""
        /*0030*/ 	.string	"ptxas"
        /*0030*/ 	.string	"Cuda compilation tools, release 13.0, V13.0.88"
        /*0030*/ 	.string	"Build cuda_13.0.r13.0/compiler.36424714_0"
        /*0030*/ 	.string	"-arch sm_100 "



//--------------------- .note.nv.cuinfo           --------------------------
	.section	.note.nv.cuinfo,"",@"SHT_NOTE"
	.sectionflags	@"SHF_NOTE_NV_CUINFO"
        /*0018*/ 	.short	0x0002
        /*001a*/ 	.short	0x001e
        /*001c*/ 	.short	0x0082
	.zero		2


//--------------------- .nv.info                  --------------------------
	.section	.nv.info,"",@"SHT_CUDA_INFO"
	.align	4


	//----- nvinfo : EIATTR_REGCOUNT
	.align		4
        /*0000*/ 	.byte	0x04, 0x2f
        /*0002*/ 	.short	(.L_2 - .L_1)
	.align		4
.L_1:
        /*0004*/ 	.word	index@(evaluateFunction)
        /*0008*/ 	.word	0x00000048


	//----- nvinfo : EIATTR_FRAME_SIZE
	.align		4
.L_2:
        /*000c*/ 	.byte	0x04, 0x11
        /*000e*/ 	.short	(.L_4 - .L_3)
	.align		4
.L_3:
        /*0010*/ 	.word	index@(evaluateFunction)
        /*0014*/ 	.word	0x000000c8


	//----- nvinfo : EIATTR_MIN_STACK_SIZE
	.align		4
.L_4:
        /*0018*/ 	.byte	0x04, 0x12
        /*001a*/ 	.short	(.L_6 - .L_5)
	.align		4
.L_5:
        /*001c*/ 	.word	index@(evaluateFunction)
        /*0020*/ 	.word	0x000000c8
.L_6:


//--------------------- .nv.compat                --------------------------
	.section	.nv.compat,"",@"SHT_CUDA_COMPAT_INFO"
	.align	4
        /*0000*/ 	.byte	0x02, 0x09, 0x00, 0x00, 0x02, 0x02, 0x01, 0x00, 0x02, 0x05, 0x05, 0x00, 0x03, 0x07, 0x01, 0x01
        /*0010*/ 	.byte	0x02, 0x03, 0x00, 0x00, 0x02, 0x06, 0x01, 0x00, 0x04, 0x0b, 0x08, 0x00, 0x09, 0x00, 0x00, 0x00
        /*0020*/ 	.byte	0x00, 0x00, 0x00, 0x00


//--------------------- .nv.info.evaluateFunction --------------------------
	.section	.nv.info.evaluateFunction,"",@"SHT_CUDA_INFO"
	.sectionflags	@""
	.align	4


	//----- nvinfo : EIATTR_CUDA_API_VERSION
	.align		4
        /*0000*/ 	.byte	0x04, 0x37
        /*0002*/ 	.short	(.L_8 - .L_7)
.L_7:
        /*0004*/ 	.word	0x00000082


	//----- nvinfo : EIATTR_KPARAM_INFO
	.align		4
.L_8:
        /*0008*/ 	.byte	0x04, 0x17
        /*000a*/ 	.short	(.L_10 - .L_9)
.L_9:
        /*000c*/ 	.word	0x00000000
        /*0010*/ 	.short	0x0008
        /*0012*/ 	.short	0x0028
        /*0014*/ 	.byte	0x00, 0xf0, 0x21, 0x00


	//----- nvinfo : EIATTR_KPARAM_INFO
	.align		4
.L_10:
        /*0018*/ 	.byte	0x04, 0x17
        /*001a*/ 	.short	(.L_12 - .L_11)
.L_11:
        /*001c*/ 	.word	0x00000000
        /*0020*/ 	.short	0x0007
        /*0022*/ 	.short	0x0024
        /*0024*/ 	.byte	0x00, 0xf0, 0x11, 0x00


	//----- nvinfo : EIATTR_KPARAM_INFO
	.align		4
.L_12:
        /*0028*/ 	.byte	0x04, 0x17
        /*002a*/ 	.short	(.L_14 - .L_13)
.L_13:
        /*002c*/ 	.word	0x00000000
        /*0030*/ 	.short	0x0006
        /*0032*/ 	.short	0x0020
        /*0034*/ 	.byte	0x00, 0xf0, 0x11, 0x00


	//----- nvinfo : EIATTR_KPARAM_INFO
	.align		4
.L_14:
        /*0038*/ 	.byte	0x04, 0x17
        /*003a*/ 	.short	(.L_16 - .L_15)
.L_15:
        /*003c*/ 	.word	0x00000000
        /*0040*/ 	.short	0x0005
        /*0042*/ 	.short	0x0018
        /*0044*/ 	.byte	0x00, 0xf0, 0x21, 0x00


	//----- nvinfo : EIATTR_KPARAM_INFO
	.align		4
.L_16:
        /*0048*/ 	.byte	0x04, 0x17
        /*004a*/ 	.short	(.L_18 - .L_17)
.L_17:
        /*004c*/ 	.word	0x00000000
        /*0050*/ 	.short	0x0004
        /*0052*/ 	.short	0x0014
        /*0054*/ 	.byte	0x00, 0xf0, 0x11, 0x00


	//----- nvinfo : EIATTR_KPARAM_INFO
	.align		4
.L_18:
        /*0058*/ 	.byte	0x04, 0x17
        /*005a*/ 	.short	(.L_20 - .L_19)
.L_19:
        /*005c*/ 	.word	0x00000000
        /*0060*/ 	.short	0x0003
        /*0062*/ 	.short	0x0010
        /*0064*/ 	.byte	0x00, 0xf0, 0x11, 0x00


	//----- nvinfo : EIATTR_KPARAM_INFO
	.align		4
.L_20:
        /*0068*/ 	.byte	0x04, 0x17
        /*006a*/ 	.short	(.L_22 - .L_21)
.L_21:
        /*006c*/ 	.word	0x00000000
        /*0070*/ 	.short	0x0002
        /*0072*/ 	.short	0x0008
        /*0074*/ 	.byte	0x00, 0xf0, 0x21, 0x00


	//----- nvinfo : EIATTR_KPARAM_INFO
	.align		4
.L_22:
        /*0078*/ 	.byte	0x04, 0x17
        /*007a*/ 	.short	(.L_24 - .L_23)
.L_23:
        /*007c*/ 	.word	0x00000000
        /*0080*/ 	.short	0x0001
        /*0082*/ 	.short	0x0004
        /*0084*/ 	.byte	0x00, 0xf0, 0x11, 0x00


	//----- nvinfo : EIATTR_KPARAM_INFO
	.align		4
.L_24:
        /*0088*/ 	.byte	0x04, 0x17
        /*008a*/ 	.short	(.L_26 - .L_25)
.L_25:
        /*008c*/ 	.word	0x00000000
        /*0090*/ 	.short	0x0000
        /*0092*/ 	.short	0x0000
        /*0094*/ 	.byte	0x00, 0xf0, 0x11, 0x00


	//----- nvinfo : EIATTR_SPARSE_MMA_MASK
	.align		4
.L_26:
        /*0098*/ 	.byte	0x03, 0x50
        /*009a*/ 	.short	0x0000


	//----- nvinfo : EIATTR_MAXREG_COUNT
	.align		4
        /*009c*/ 	.byte	0x03, 0x1b
        /*009e*/ 	.short	0x00ff


	//----- nvinfo : EIATTR_MERCURY_ISA_VERSION
	.align		4
        /*00a0*/ 	.byte	0x03, 0x5f
        /*00a2*/ 	.short	0x0101


	//----- nvinfo : EIATTR_VRC_CTA_INIT_COUNT
	.align		4
        /*00a4*/ 	.byte	0x02, 0x4a
	.zero		1
	.zero		1


	//----- nvinfo : EIATTR_EXIT_INSTR_OFFSETS
	.align		4
        /*00a8*/ 	.byte	0x04, 0x1c
        /*00aa*/ 	.short	(.L_28 - .L_27)


	//   ....[0]....
.L_27:
        /*00ac*/ 	.word	0x000000a0


	//   ....[1]....
        /*00b0*/ 	.word	0x000030c0


	//----- nvinfo : EIATTR_CRS_STACK_SIZE
	.align		4
.L_28:
        /*00b4*/ 	.byte	0x04, 0x1e
        /*00b6*/ 	.short	(.L_30 - .L_29)
.L_29:
        /*00b8*/ 	.word	0x00000000


	//----- nvinfo : EIATTR_CBANK_PARAM_SIZE
	.align		4
.L_30:
        /*00bc*/ 	.byte	0x03, 0x19
        /*00be*/ 	.short	0x0030


	//----- nvinfo : EIATTR_PARAM_CBANK
	.align		4
        /*00c0*/ 	.byte	0x04, 0x0a
        /*00c2*/ 	.short	(.L_32 - .L_31)
	.align		4
.L_31:
        /*00c4*/ 	.word	index@(.nv.constant0.evaluateFunction)
        /*00c8*/ 	.short	0x0380
        /*00ca*/ 	.short	0x0030


	//----- nvinfo : EIATTR_SW_WAR
	.align		4
.L_32:
        /*00cc*/ 	.byte	0x04, 0x36
        /*00ce*/ 	.short	(.L_34 - .L_33)
.L_33:
        /*00d0*/ 	.word	0x00000008
.L_34:


//--------------------- .nv.callgraph             --------------------------
	.section	.nv.callgraph,"",@"SHT_CUDA_CALLGRAPH"
	.align	4
	.sectionentsize	8
	.align		4
        /*0000*/ 	.word	0x00000000
	.align		4
        /*0004*/ 	.word	0xffffffff
	.align		4
        /*0008*/ 	.word	0x00000000
	.align		4
        /*000c*/ 	.word	0xfffffffe
	.align		4
        /*0010*/ 	.word	0x00000000
	.align		4
        /*0014*/ 	.word	0xfffffffd
	.align		4
        /*0018*/ 	.word	0x00000000
	.align		4
        /*001c*/ 	.word	0xfffffffc


//--------------------- .nv.constant3             --------------------------
	.section	.nv.constant3,"a",@progbits
	.align	8
.nv.constant3:
	.type		K,@object
	.size		K,(.L_0 - K)
K:
        /*0000*/ 	.byte	0x01, 0x00, 0x00, 0x00, 0x00, 0x00, 0x00, 0x00, 0x82, 0x80, 0x00, 0x00, 0x00, 0x00, 0x00, 0x00
        /* <DEDUP_REMOVED lines=11> */
.L_0:


//--------------------- .text.evaluateFunction    --------------------------
	.section	.text.evaluateFunction,"ax",@progbits
	.align	128
        .global         evaluateFunction
        .type           evaluateFunction,@function
        .size           evaluateFunction,(.L_x_15 - evaluateFunction)
        .other          evaluateFunction,@"STO_CUDA_ENTRY STV_DEFAULT"
evaluateFunction:
.text.evaluateFunction:
[----:B------:R-:W0:Y:S01]  /*0000*/  LDC R1, c[0x0][0x37c] ;  /* 0x0000df00ff017b82 */ /* 0x000e220000000800 */
[----:B------:R-:W1:Y:S07]  /*0010*/  S2R R15, SR_TID.X ;  /* 0x00000000000f7919 */ /* 0x000e6e0000002100 */
[----:B------:R-:W1:Y:S01]  /*0020*/  S2UR UR6, SR_CTAID.X ;  /* 0x00000000000679c3 */ /* 0x000e620000002500 */
[----:B------:R-:W2:Y:S01]  /*0030*/  LDCU UR4, c[0x0][0x390] ;  /* 0x00007200ff0477ac */ /* 0x000ea20008000800 */
[----:B0-----:R-:W-:Y:S01]  /*0040*/  VIADD R1, R1, 0xffffff38 ;  /* 0xffffff3801017836 */ /* 0x001fe20000000000 */
[----:B------:R-:W2:Y:S05]  /*0050*/  LDCU UR5, c[0x0][0x380] ;  /* 0x00007000ff0577ac */ /* 0x000eaa0008000800 */
[----:B------:R-:W1:Y:S01]  /*0060*/  LDC R14, c[0x0][0x360] ;  /* 0x0000d800ff0e7b82 */ /* 0x000e620000000800 */
[----:B--2---:R-:W-:Y:S01]  /*0070*/  UIMAD UR4, UR4, UR5, URZ ;  /* 0x00000005040472a4 */ /* 0x004fe2000f8e02ff */
[----:B-1----:R-:W-:-:S05]  /*0080*/  IMAD R15, R14, UR6, R15 ;  /* 0x000000060e0f7c24 */ /* 0x002fca000f8e020f */
[----:B------:R-:W-:-:S13]  /*0090*/  ISETP.GE.AND P0, PT, R15, UR4, PT ;  /* 0x000000040f007c0c */ /* 0x000fda000bf06270 */
[----:B------:R-:W-:Y:S05]  /*00a0*/  @P0 EXIT ;  /* 0x000000000000094d */ /* 0x000fea0003800000 */
[----:B------:R-:W0:Y:S01]  /*00b0*/  LDCU.64 UR6, c[0x0][0x358] ;  /* 0x00006b00ff0677ac */ /* 0x000e220008000a00 */
[----:B------:R-:W1:Y:S02]  /*00c0*/  LDCU UR10, c[0x0][0x3a4] ;  /* 0x00007480ff0a77ac */ /* 0x000e640008000800 */
.L_x_13:
[----:B------:R-:W2:Y:S01]  /*00d0*/  LDC R22, c[0x0][0x390] ;  /* 0x0000e400ff167b82 */ /* 0x000ea20000000800 */
[----:B------:R-:W-:-:S07]  /*00e0*/  ISETP.GE.AND P0, PT, R15, RZ, PT ;  /* 0x000000ff0f00720c */ /* 0x000fce0003f06270 */
[----:B------:R-:W3:Y:S01]  /*00f0*/  LDC R19, c[0x0][0x384] ;  /* 0x0000e100ff137b82 */ /* 0x000ee20000000800 */
[----:B--2---:R-:W-:-:S04]  /*0100*/  IABS R5, R22 ;  /* 0x0000001600057213 */ /* 0x004fc80000000000 */
[----:B------:R-:W2:Y:S08]  /*0110*/  I2F.RP R0, R5 ;  /* 0x0000000500007306 */ /* 0x000eb00000209400 */
[----:B--2---:R-:W2:Y:S02]  /*0120*/  MUFU.RCP R0, R0 ;  /* 0x0000000000007308 */ /* 0x004ea40000001000 */
[----:B--2---:R-:W-:-:S06]  /*0130*/  VIADD R2, R0, 0xffffffe ;  /* 0x0ffffffe00027836 */ /* 0x004fcc0000000000 */
[----:B------:R2:W4:Y:S02]  /*0140*/  F2I.FTZ.U32.TRUNC.NTZ R3, R2 ;  /* 0x0000000200037305 */ /* 0x000524000021f000 */
[----:B--2---:R-:W-:Y:S02]  /*0150*/  IMAD.MOV.U32 R2, RZ, RZ, RZ ;  /* 0x000000ffff027224 */ /* 0x004fe400078e00ff */
[----:B----4-:R-:W-:-:S04]  /*0160*/  IMAD.MOV R4, RZ, RZ, -R3 ;  /* 0x000000ffff047224 */ /* 0x010fc800078e0a03 */
[----:B------:R-:W-:Y:S01]  /*0170*/  IMAD R7, R4, R5, RZ ;  /* 0x0000000504077224 */ /* 0x000fe200078e02ff */
[----:B------:R-:W-:-:S03]  /*0180*/  IABS R4, R15 ;  /* 0x0000000f00047213 */ /* 0x000fc60000000000 */
[----:B------:R-:W-:Y:S01]  /*0190*/  IMAD.HI.U32 R3, R3, R7, R2 ;  /* 0x0000000703037227 */ /* 0x000fe200078e0002 */
[----:B------:R-:W-:-:S04]  /*01a0*/  LOP3.LUT R2, R15, R22, RZ, 0x3c, !PT ;  /* 0x000000160f027212 */ /* 0x000fc800078e3cff */
[----:B------:R-:W-:Y:S01]  /*01b0*/  ISETP.GE.AND P1, PT, R2, RZ, PT ;  /* 0x000000ff0200720c */ /* 0x000fe20003f26270 */
[----:B------:R-:W-:-:S04]  /*01c0*/  IMAD.HI.U32 R3, R3, R4, RZ ;  /* 0x0000000403037227 */ /* 0x000fc800078e00ff */
[----:B------:R-:W-:-:S04]  /*01d0*/  IMAD.MOV R0, RZ, RZ, -R3 ;  /* 0x000000ffff007224 */ /* 0x000fc800078e0a03 */
[----:B------:R-:W-:-:S05]  /*01e0*/  IMAD R0, R5, R0, R4 ;  /* 0x0000000005007224 */ /* 0x000fca00078e0204 */
[----:B------:R-:W-:-:S13]  /*01f0*/  ISETP.GT.U32.AND P3, PT, R5, R0, PT ;  /* 0x000000000500720c */ /* 0x000fda0003f64070 */
[----:B------:R-:W-:Y:S02]  /*0200*/  @!P3 IMAD.IADD R0, R0, 0x1, -R5 ;  /* 0x000000010000b824 */ /* 0x000fe400078e0a05 */
[----:B------:R-:W-:-:S03]  /*0210*/  @!P3 VIADD R3, R3, 0x1 ;  /* 0x000000010303b836 */ /* 0x000fc60000000000 */
[C---:B------:R-:W-:Y:S02]  /*0220*/  ISETP.GE.U32.AND P2, PT, R0.reuse, R5, PT ;  /* 0x000000050000720c */ /* 0x040fe40003f46070 */
[----:B------:R-:W-:Y:S01]  /*0230*/  ISETP.GT.U32.AND P3, PT, R5, R0, PT ;  /* 0x000000000500720c */ /* 0x000fe20003f64070 */
[----:B------:R-:W-:-:S05]  /*0240*/  IMAD.IADD R5, R0, 0x1, -R5 ;  /* 0x0000000100057824 */ /* 0x000fca00078e0a05 */
[----:B------:R-:W-:Y:S02]  /*0250*/  SEL R0, R5, R0, !P3 ;  /* 0x0000000005007207 */ /* 0x000fe40005800000 */
[----:B---3--:R-:W-:-:S03]  /*0260*/  ISETP.GE.AND P3, PT, R19, 0x2, PT ;  /* 0x000000021300780c */ /* 0x008fc60003f66270 */
[----:B------:R-:W-:Y:S01]  /*0270*/  @P2 VIADD R3, R3, 0x1 ;  /* 0x0000000103032836 */ /* 0x000fe20000000000 */
[----:B------:R-:W-:Y:S01]  /*0280*/  ISETP.NE.AND P2, PT, R22, RZ, PT ;  /* 0x000000ff1600720c */ /* 0x000fe20003f45270 */
[----:B------:R-:W-:Y:S02]  /*0290*/  @!P0 IMAD.MOV R0, RZ, RZ, -R0 ;  /* 0x000000ffff008224 */ /* 0x000fe400078e0a00 */
[----:B------:R-:W-:Y:S01]  /*02a0*/  IMAD.MOV.U32 R16, RZ, RZ, R3 ;  /* 0x000000ffff107224 */ /* 0x000fe200078e0003 */
[----:B------:R-:W-:-:S03]  /*02b0*/  LOP3.LUT R3, RZ, R22, RZ, 0x33, !PT ;  /* 0x00000016ff037212 */ /* 0x000fc600078e33ff */
[----:B------:R-:W-:Y:S01]  /*02c0*/  @!P1 IMAD.MOV R16, RZ, RZ, -R16 ;  /* 0x000000ffff109224 */ /* 0x000fe200078e0a10 */
[----:B------:R-:W-:-:S04]  /*02d0*/  SEL R17, R3, R0, !P2 ;  /* 0x0000000003117207 */ /* 0x000fc80005000000 */
[----:B------:R-:W-:Y:S01]  /*02e0*/  SEL R16, R3, R16, !P2 ;  /* 0x0000001003107207 */ /* 0x000fe20005000000 */
[----:B------:R-:W-:Y:S06]  /*02f0*/  @!P3 BRA `(.L_x_0) ;  /* 0x0000000c0004b947 */ /* 0x000fec0003800000 */
[----:B------:R-:W2:Y:S02]  /*0300*/  LDC R0, c[0x0][0x384] ;  /* 0x0000e100ff007b82 */ /* 0x000ea40000000800 */
[----:B--2---:R-:W-:Y:S01]  /*0310*/  LEA.HI R5, R0, R0, RZ, 0x1 ;  /* 0x0000000000057211 */ /* 0x004fe200078f08ff */
[----:B------:R-:W-:-:S03]  /*0320*/  IMAD.MOV.U32 R0, RZ, RZ, RZ ;  /* 0x000000ffff007224 */ /* 0x000fc600078e00ff */
[----:B------:R-:W-:-:S04]  /*0330*/  SHF.R.S32.HI R5, RZ, 0x1, R5 ;  /* 0x00000001ff057819 */ /* 0x000fc80000011405 */
[----:B------:R-:W-:-:S04]  /*0340*/  VIMNMX R12, PT, PT, R5, 0x1, !PT ;  /* 0x00000001050c7848 */ /* 0x000fc80007fe0100 */
[----:B------:R-:W-:-:S13]  /*0350*/  LOP3.LUT P0, R2, R12, 0x3, RZ, 0xc0, !PT ;  /* 0x000000030c027812 */ /* 0x000fda000780c0ff */
[----:B------:R-:W-:Y:S05]  /*0360*/  @!P0 BRA `(.L_x_1) ;  /* 0x0000000000a48947 */ /* 0x000fea0003800000 */
[----:B------:R-:W-:Y:S01]  /*0370*/  ISETP.NE.AND P0, PT, R2, 0x1, PT ;  /* 0x000000010200780c */ /* 0x000fe20003f05270 */
[----:B------:R-:W2:-:S12]  /*0380*/  LDCU.64 UR8, c[0x0][0x388] ;  /* 0x00007100ff0877ac */ /* 0x000e980008000a00 */
[----:B------:R-:W-:Y:S05]  /*0390*/  @!P0 BRA `(.L_x_2) ;  /* 0x0000000000648947 */ /* 0x000fea0003800000 */
[----:B------:R-:W-:Y:S01]  /*03a0*/  ISETP.NE.AND P0, PT, R2, 0x2, PT ;  /* 0x000000020200780c */ /* 0x000fe20003f05270 */
[----:B------:R-:W3:Y:S01]  /*03b0*/  LDCU.64 UR4, c[0x0][0x388] ;  /* 0x00007100ff0477ac */ /* 0x000ee20008000a00 */
[----:B------:R-:W-:-:S11]  /*03c0*/  IMAD R2, R16, R19, RZ ;  /* 0x0000001310027224 */ /* 0x000fd600078e02ff */
[----:B------:R-:W-:Y:S02]  /*03d0*/  @P0 IMAD.MOV.U32 R0, RZ, RZ, 0x1 ;  /* 0x00000001ff000424 */ /* 0x000fe400078e00ff */
[----:B------:R-:W-:Y:S02]  /*03e0*/  @P0 VIADD R3, R19, 0xfffffffe ;  /* 0xfffffffe13030836 */ /* 0x000fe40000000000 */
[----:B------:R-:W-:-:S03]  /*03f0*/  IMAD R4, R0, -0x2, R19 ;  /* 0xfffffffe00047824 */ /* 0x000fc600078e0213 */
[----:B------:R-:W-:Y:S01]  /*0400*/  @P0 SHF.R.S32.HI R9, RZ, 0x1f, R3 ;  /* 0x0000001fff090819 */ /* 0x000fe20000011403 */
[----:B------:R-:W-:Y:S01]  /*0410*/  VIADD R7, R4, 0xfffffffe ;  /* 0xfffffffe04077836 */ /* 0x000fe20000000000 */
[----:B------:R-:W-:-:S04]  /*0420*/  @P0 IADD3 R10, P1, PT, R2, R3, RZ ;  /* 0x00000003020a0210 */ /* 0x000fc80007f3e0ff */
[----:B------:R-:W-:Y:S02]  /*0430*/  SHF.R.S32.HI R3, RZ, 0x1f, R7 ;  /* 0x0000001fff037819 */ /* 0x000fe40000011407 */
[C---:B------:R-:W-:Y:S02]  /*0440*/  IADD3 R4, P2, PT, R2.reuse, R7, RZ ;  /* 0x0000000702047210 */ /* 0x040fe40007f5e0ff */
[----:B------:R-:W-:Y:S02]  /*0450*/  @P0 LEA.HI.X.SX32 R9, R2, R9, 0x1, P1 ;  /* 0x0000000902090211 */ /* 0x000fe400008f0eff */
[----:B---3--:R-:W-:Y:S02]  /*0460*/  @P0 LEA R6, P1, R10, UR4, 0x2 ;  /* 0x000000040a060c11 */ /* 0x008fe4000f8210ff */
[----:B------:R-:W-:Y:S02]  /*0470*/  LEA.HI.X.SX32 R3, R2, R3, 0x1, P2 ;  /* 0x0000000302037211 */ /* 0x000fe400010f0eff */
[----:B------:R-:W-:-:S02]  /*0480*/  LEA R8, P2, R4, UR4, 0x2 ;  /* 0x0000000404087c11 */ /* 0x000fc4000f8410ff */
[----:B------:R-:W-:Y:S02]  /*0490*/  @P0 LEA.HI.X R7, R10, UR5, R9, 0x2, P1 ;  /* 0x000000050a070c11 */ /* 0x000fe400088f1409 */
[----:B------:R-:W-:-:S03]  /*04a0*/  LEA.HI.X R9, R4, UR5, R3, 0x2, P2 ;  /* 0x0000000504097c11 */ /* 0x000fc600090f1403 */
[----:B0-----:R-:W3:Y:S04]  /*04b0*/  @P0 LDG.E R2, desc[UR6][R6.64] ;  /* 0x0000000606020981 */ /* 0x001ee8000c1e1900 */
[----:B------:R-:W3:Y:S04]  /*04c0*/  @P0 LDG.E R3, desc[UR6][R6.64+0x4] ;  /* 0x0000040606030981 */ /* 0x000ee8000c1e1900 */
[----:B------:R-:W4:Y:S04]  /*04d0*/  LDG.E R10, desc[UR6][R8.64] ;  /* 0x00000006080a7981 */ /* 0x000f28000c1e1900 */
[----:B------:R-:W4:Y:S01]  /*04e0*/  LDG.E R11, desc[UR6][R8.64+0x4] ;  /* 0x00000406080b7981 */ /* 0x000f22000c1e1900 */
[----:B------:R-:W-:-:S02]  /*04f0*/  IMAD R13, R0, 0x8, R1 ;  /* 0x00000008000d7824 */ /* 0x000fc400078e0201 */
[----:B------:R-:W-:Y:S01]  /*0500*/  VIADD R0, R0, 0x1 ;  /* 0x0000000100007836 */ /* 0x000fe20000000000 */
[----:B---3--:R3:W-:Y:S04]  /*0510*/  @P0 STL.64 [R1], R2 ;  /* 0x0000000201000387 */ /* 0x0087e80000100a00 */
[----:B----4-:R3:W-:Y:S02]  /*0520*/  STL.64 [R13], R10 ;  /* 0x0000000a0d007387 */ /* 0x0107e40000100a00 */
.L_x_2:
[----:B---3--:R-:W-:Y:S02]  /*0530*/  IMAD R2, R0, -0x2, R19 ;  /* 0xfffffffe00027824 */ /* 0x008fe400078e0213 */
[----:B------:R-:W-:Y:S02]  /*0540*/  IMAD R4, R16, R19, RZ ;  /* 0x0000001310047224 */ /* 0x000fe400078e02ff */
[----:B------:R-:W-:-:S05]  /*0550*/  VIADD R2, R2, 0xfffffffe ;  /* 0xfffffffe02027836 */ /* 0x000fca0000000000 */
[----:B------:R-:W-:Y:S02]  /*0560*/  SHF.R.S32.HI R3, RZ, 0x1f, R2 ;  /* 0x0000001fff037819 */ /* 0x000fe40000011402 */
[----:B------:R-:W-:-:S04]  /*0570*/  IADD3 R6, P0, PT, R4, R2, RZ ;  /* 0x0000000204067210 */ /* 0x000fc80007f1e0ff */
[----:B------:R-:W-:Y:S02]  /*0580*/  LEA.HI.X.SX32 R3, R4, R3, 0x1, P0 ;  /* 0x0000000304037211 */ /* 0x000fe400000f0eff */
[----:B--2---:R-:W-:-:S04]  /*0590*/  LEA R2, P0, R6, UR8, 0x2 ;  /* 0x0000000806027c11 */ /* 0x004fc8000f8010ff */
[----:B------:R-:W-:-:S05]  /*05a0*/  LEA.HI.X R3, R6, UR9, R3, 0x2, P0 ;  /* 0x0000000906037c11 */ /* 0x000fca00080f1403 */
[----:B0-----:R-:W2:Y:S04]  /*05b0*/  LDG.E R6, desc[UR6][R2.64] ;  /* 0x0000000602067981 */ /* 0x001ea8000c1e1900 */
[----:B------:R-:W2:Y:S01]  /*05c0*/  LDG.E R7, desc[UR6][R2.64+0x4] ;  /* 0x0000040602077981 */ /* 0x000ea2000c1e1900 */
[C---:B------:R-:W-:Y:S02]  /*05d0*/  IMAD R9, R0.reuse, 0x8, R1 ;  /* 0x0000000800097824 */ /* 0x040fe400078e0201 */
[----:B------:R-:W-:-:S03]  /*05e0*/  VIADD R0, R0, 0x1 ;  /* 0x0000000100007836 */ /* 0x000fc60000000000 */
[----:B--2---:R2:W-:Y:S04]  /*05f0*/  STL.64 [R9], R6 ;  /* 0x0000000609007387 */ /* 0x0045e80000100a00 */
.L_x_1:
[----:B------:R-:W-:-:S13]  /*0600*/  ISETP.GE.U32.AND P0, PT, R12, 0x4, PT ;  /* 0x000000040c00780c */ /* 0x000fda0003f06070 */
[----:B------:R-:W-:Y:S05]  /*0610*/  @!P0 BRA `(.L_x_0) ;  /* 0x00000008003c8947 */ /* 0x000fea0003800000 */
[----:B------:R-:W-:Y:S01]  /*0620*/  IMAD.IADD R2, R5, 0x1, -R0 ;  /* 0x0000000105027824 */ /* 0x000fe200078e0a00 */
[----:B------:R-:W-:Y:S01]  /*0630*/  PLOP3.LUT P0, PT, PT, PT, PT, 0x80, 0x8 ;  /* 0x000000000008781c */ /* 0x000fe20003f0f070 */
[----:B------:R-:W-:Y:S02]  /*0640*/  IMAD R4, R16, R19, RZ ;  /* 0x0000001310047224 */ /* 0x000fe400078e02ff */
[----:B------:R-:W-:Y:S01]  /*0650*/  IMAD R3, R0, -0x2, R19 ;  /* 0xfffffffe00037824 */ /* 0x000fe200078e0213 */
[----:B------:R-:W-:Y:S01]  /*0660*/  ISETP.GT.AND P1, PT, R2, 0xc, PT ;  /* 0x0000000c0200780c */ /* 0x000fe20003f24270 */
[----:B------:R-:W-:Y:S01]  /*0670*/  IMAD R2, R0, 0x8, R1 ;  /* 0x0000000800027824 */ /* 0x000fe200078e0201 */
[----:B--2---:R-:W-:-:S11]  /*0680*/  SHF.R.S32.HI R6, RZ, 0x1f, R4 ;  /* 0x0000001fff067819 */ /* 0x004fd60000011404 */
[----:B------:R-:W-:Y:S05]  /*0690*/  @!P1 BRA `(.L_x_3) ;  /* 0x00000004002c9947 */ /* 0x000fea0003800000 */
[----:B------:R-:W-:Y:S01]  /*06a0*/  PLOP3.LUT P0, PT, PT, PT, PT, 0x8, 0x80 ;  /* 0x000000000080781c */ /* 0x000fe20003f0e170 */
[----:B------:R-:W-:-:S12]  /*06b0*/  VIADD R23, R5, 0xfffffff4 ;  /* 0xfffffff405177836 */ /* 0x000fd80000000000 */
.L_x_4:
[----:B------:R-:W2:Y:S01]  /*06c0*/  LDCU.64 UR4, c[0x0][0x388] ;  /* 0x00007100ff0477ac */ /* 0x000ea20008000a00 */
[C---:B------:R-:W-:Y:S01]  /*06d0*/  VIADD R7, R3.reuse, 0xfffffff8 ;  /* 0xfffffff803077836 */ /* 0x040fe20000000000 */
[----:B------:R-:W-:Y:S01]  /*06e0*/  IADD3 R21, P3, PT, R4, R3, RZ ;  /* 0x0000000304157210 */ /* 0x000fe20007f7e0ff */
[----:B------:R-:W-:-:S03]  /*06f0*/  VIADD R9, R3, 0xffffffe8 ;  /* 0xffffffe803097836 */ /* 0x000fc60000000000 */
[----:B------:R-:W-:Y:S02]  /*0700*/  IADD3 R8, P1, PT, R4, R7, RZ ;  /* 0x0000000704087210 */ /* 0x000fe40007f3e0ff */
[-C--:B------:R-:W-:Y:S02]  /*0710*/  LEA.HI.X.SX32 R26, R3, R6.reuse, 0x1, P3 ;  /* 0x00000006031a7211 */ /* 0x080fe400018f0eff */
[----:B------:R-:W-:Y:S01]  /*0720*/  LEA.HI.X.SX32 R11, R7, R6, 0x1, P1 ;  /* 0x00000006070b7211 */ /* 0x000fe200008f0eff */
[----:B------:R-:W-:-:S05]  /*0730*/  VIADD R7, R3, 0xfffffff0 ;  /* 0xfffffff003077836 */ /* 0x000fca0000000000 */
[----:B------:R-:W-:Y:S02]  /*0740*/  IADD3 R19, P2, PT, R4, R7, RZ ;  /* 0x0000000704137210 */ /* 0x000fe40007f5e0ff */
[C---:B--2---:R-:W-:Y:S02]  /*0750*/  LEA R12, P1, R8.reuse, UR4, 0x2 ;  /* 0x00000004080c7c11 */ /* 0x044fe4000f8210ff */
[-C--:B------:R-:W-:Y:S02]  /*0760*/  LEA.HI.X.SX32 R24, R7, R6.reuse, 0x1, P2 ;  /* 0x0000000607187211 */ /* 0x080fe400010f0eff */
[----:B------:R-:W-:Y:S02]  /*0770*/  LEA.HI.X R13, R8, UR5, R11, 0x2, P1 ;  /* 0x00000005080d7c11 */ /* 0x000fe400088f140b */
[----:B------:R-:W-:Y:S02]  /*0780*/  IADD3 R20, P1, PT, R4, R9, RZ ;  /* 0x0000000904147210 */ /* 0x000fe40007f3e0ff */
[----:B------:R-:W-:Y:S01]  /*0790*/  LEA R10, P3, R21, UR4, 0x2 ;  /* 0x00000004150a7c11 */ /* 0x000fe2000f8610ff */
[----:B0-----:R-:W2:Y:S01]  /*07a0*/  LDG.E R28, desc[UR6][R12.64+-0x8] ;  /* 0xfffff8060c1c7981 */ /* 0x001ea2000c1e1900 */
[----:B------:R-:W-:-:S02]  /*07b0*/  LEA.HI.X.SX32 R9, R9, R6, 0x1, P1 ;  /* 0x0000000609097211 */ /* 0x000fc400008f0eff */
[C---:B------:R-:W-:Y:S01]  /*07c0*/  LEA R18, P1, R19.reuse, UR4, 0x2 ;  /* 0x0000000413127c11 */ /* 0x040fe2000f8210ff */
[----:B------:R-:W2:Y:S01]  /*07d0*/  LDG.E R29, desc[UR6][R12.64+-0x4] ;  /* 0xfffffc060c1d7981 */ /* 0x000ea2000c1e1900 */
[C---:B------:R-:W-:Y:S02]  /*07e0*/  LEA R8, P2, R20.reuse, UR4, 0x2 ;  /* 0x0000000414087c11 */ /* 0x040fe4000f8410ff */
[----:B------:R-:W-:Y:S01]  /*07f0*/  LEA.HI.X R19, R19, UR5, R24, 0x2, P1 ;  /* 0x0000000513137c11 */ /* 0x000fe200088f1418 */
[----:B------:R-:W3:Y:S01]  /*0800*/  LDG.E R30, desc[UR6][R12.64+-0x10] ;  /* 0xfffff0060c1e7981 */ /* 0x000ee2000c1e1900 */
[----:B------:R-:W-:Y:S02]  /*0810*/  LEA.HI.X R11, R21, UR5, R26, 0x2, P3 ;  /* 0x00000005150b7c11 */ /* 0x000fe400098f141a */
[----:B------:R-:W-:Y:S01]  /*0820*/  LEA.HI.X R9, R20, UR5, R9, 0x2, P2 ;  /* 0x0000000514097c11 */ /* 0x000fe200090f1409 */
[----:B------:R-:W3:Y:S04]  /*0830*/  LDG.E R31, desc[UR6][R12.64+-0xc] ;  /* 0xfffff4060c1f7981 */ /* 0x000ee8000c1e1900 */
[----:B------:R-:W4:Y:S04]  /*0840*/  LDG.E R32, desc[UR6][R12.64+-0x18] ;  /* 0xffffe8060c207981 */ /* 0x000f28000c1e1900 */
[----:B------:R-:W4:Y:S04]  /*0850*/  LDG.E R33, desc[UR6][R12.64+-0x14] ;  /* 0xffffec060c217981 */ /* 0x000f28000c1e1900 */
[----:B------:R-:W5:Y:S04]  /*0860*/  LDG.E R34, desc[UR6][R12.64+-0x20] ;  /* 0xffffe0060c227981 */ /* 0x000f68000c1e1900 */
        /* <DEDUP_REMOVED lines=24> */
[----:B------:R-:W5:Y:S01]  /*09f0*/  LDG.E R49, desc[UR6][R8.64+-0x1c] ;  /* 0xffffe40608317981 */ /* 0x000f62000c1e1900 */
[----:B------:R-:W-:-:S05]  /*0a00*/  VIADD R0, R0, 0x10 ;  /* 0x0000001000007836 */ /* 0x000fca0000000000 */
[----:B------:R-:W-:Y:S01]  /*0a10*/  ISETP.GE.AND P1, PT, R0, R23, PT ;  /* 0x000000170000720c */ /* 0x000fe20003f26270 */
[----:B------:R-:W-:Y:S01]  /*0a20*/  VIADD R3, R3, 0xffffffe0 ;  /* 0xffffffe003037836 */ /* 0x000fe20000000000 */
[----:B--2---:R-:W-:Y:S04]  /*0a30*/  STL.64 [R2+0x20], R28 ;  /* 0x0000201c02007387 */ /* 0x004fe80000100a00 */
[----:B---3--:R-:W-:Y:S04]  /*0a40*/  STL.64 [R2+0x28], R30 ;  /* 0x0000281e02007387 */ /* 0x008fe80000100a00 */
[----:B----4-:R-:W-:Y:S04]  /*0a50*/  STL.64 [R2+0x30], R32 ;  /* 0x0000302002007387 */ /* 0x010fe80000100a00 */
[----:B-----5:R-:W-:Y:S04]  /*0a60*/  STL.64 [R2+0x38], R34 ;  /* 0x0000382202007387 */ /* 0x020fe80000100a00 */
[----:B------:R-:W-:Y:S04]  /*0a70*/  STL.64 [R2+0x40], R36 ;  /* 0x0000402402007387 */ /* 0x000fe80000100a00 */
[----:B------:R-:W-:Y:S04]  /*0a80*/  STL.64 [R2+0x48], R38 ;  /* 0x0000482602007387 */ /* 0x000fe80000100a00 */
[----:B------:R-:W-:Y:S04]  /*0a90*/  STL.64 [R2+0x50], R40 ;  /* 0x0000502802007387 */ /* 0x000fe80000100a00 */
[----:B------:R-:W-:Y:S04]  /*0aa0*/  STL.64 [R2+0x58], R42 ;  /* 0x0000582a02007387 */ /* 0x000fe80000100a00 */
[----:B------:R-:W-:Y:S04]  /*0ab0*/  STL.64 [R2], R20 ;  /* 0x0000001402007387 */ /* 0x000fe80000100a00 */
[----:B------:R-:W-:Y:S04]  /*0ac0*/  STL.64 [R2+0x8], R12 ;  /* 0x0000080c02007387 */ /* 0x000fe80000100a00 */
[----:B------:R-:W-:Y:S04]  /*0ad0*/  STL.64 [R2+0x10], R24 ;  /* 0x0000101802007387 */ /* 0x000fe80000100a00 */
[----:B------:R-:W-:Y:S04]  /*0ae0*/  STL.64 [R2+0x18], R26 ;  /* 0x0000181a02007387 */ /* 0x000fe80000100a00 */
[----:B------:R-:W-:Y:S04]  /*0af0*/  STL.64 [R2+0x60], R44 ;  /* 0x0000602c02007387 */ /* 0x000fe80000100a00 */
[----:B------:R-:W-:Y:S04]  /*0b00*/  STL.64 [R2+0x68], R18 ;  /* 0x0000681202007387 */ /* 0x000fe80000100a00 */
[----:B------:R-:W-:Y:S04]  /*0b10*/  STL.64 [R2+0x70], R46 ;  /* 0x0000702e02007387 */ /* 0x000fe80000100a00 */
[----:B------:R0:W-:Y:S02]  /*0b20*/  STL.64 [R2+0x78], R48 ;  /* 0x0000783002007387 */ /* 0x0001e40000100a00 */
[----:B0-----:R-:W-:Y:S01]  /*0b30*/  VIADD R2, R2, 0x80 ;  /* 0x0000008002027836 */ /* 0x001fe20000000000 */
[----:B------:R-:W-:Y:S06]  /*0b40*/  @!P1 BRA `(.L_x_4) ;  /* 0xfffffff800dc9947 */ /* 0x000fec000383ffff */
.L_x_3:
[----:B------:R-:W-:-:S05]  /*0b50*/  IMAD.IADD R7, R5, 0x1, -R0 ;  /* 0x0000000105077824 */ /* 0x000fca00078e0a00 */
[----:B------:R-:W-:-:S13]  /*0b60*/  ISETP.GT.AND P1, PT, R7, 0x4, PT ;  /* 0x000000040700780c */ /* 0x000fda0003f24270 */
[----:B------:R-:W-:Y:S05]  /*0b70*/  @!P1 BRA `(.L_x_5) ;  /* 0x0000000000989947 */ /* 0x000fea0003800000 */
[----:B------:R-:W2:Y:S01]  /*0b80*/  LDCU.64 UR4, c[0x0][0x388] ;  /* 0x00007100ff0477ac */ /* 0x000ea20008000a00 */
[----:B------:R-:W-:Y:S01]  /*0b90*/  IADD3 R9, P0, PT, R4, R3, RZ ;  /* 0x0000000304097210 */ /* 0x000fe20007f1e0ff */
[----:B------:R-:W-:-:S03]  /*0ba0*/  VIADD R7, R3, 0xfffffff8 ;  /* 0xfffffff803077836 */ /* 0x000fc60000000000 */
[----:B------:R-:W-:Y:S02]  /*0bb0*/  LEA.HI.X.SX32 R10, R3, R6, 0x1, P0 ;  /* 0x00000006030a7211 */ /* 0x000fe400000f0eff */
[----:B------:R-:W-:-:S04]  /*0bc0*/  IADD3 R11, P1, PT, R4, R7, RZ ;  /* 0x00000007040b7210 */ /* 0x000fc80007f3e0ff */
[----:B------:R-:W-:Y:S02]  /*0bd0*/  LEA.HI.X.SX32 R12, R7, R6, 0x1, P1 ;  /* 0x00000006070c7211 */ /* 0x000fe400008f0eff */
[----:B--2---:R-:W-:-:S04]  /*0be0*/  LEA R8, P0, R9, UR4, 0x2 ;  /* 0x0000000409087c11 */ /* 0x004fc8000f8010ff */
[----:B------:R-:W-:Y:S02]  /*0bf0*/  LEA.HI.X R9, R9, UR5, R10, 0x2, P0 ;  /* 0x0000000509097c11 */ /* 0x000fe400080f140a */
[----:B------:R-:W-:-:S03]  /*0c00*/  LEA R10, P0, R11, UR4, 0x2 ;  /* 0x000000040b0a7c11 */ /* 0x000fc6000f8010ff */
[----:B0-----:R-:W2:Y:S01]  /*0c10*/  LDG.E R13, desc[UR6][R8.64+-0x4] ;  /* 0xfffffc06080d7981 */ /* 0x001ea2000c1e1900 */
[----:B------:R-:W-:-:S03]  /*0c20*/  LEA.HI.X R11, R11, UR5, R12, 0x2, P0 ;  /* 0x000000050b0b7c11 */ /* 0x000fc600080f140c */
[----:B------:R-:W2:Y:S04]  /*0c30*/  LDG.E R12, desc[UR6][R8.64+-0x8] ;  /* 0xfffff806080c7981 */ /* 0x000ea8000c1e1900 */
[----:B------:R-:W3:Y:S04]  /*0c40*/  LDG.E R18, desc[UR6][R8.64+-0x10] ;  /* 0xfffff00608127981 */ /* 0x000ee8000c1e1900 */
        /* <DEDUP_REMOVED lines=13> */
[----:B------:R-:W-:Y:S01]  /*0d20*/  PLOP3.LUT P0, PT, PT, PT, PT, 0x8, 0x80 ;  /* 0x000000000080781c */ /* 0x000fe20003f0e170 */
[----:B------:R-:W-:-:S02]  /*0d30*/  VIADD R0, R0, 0x8 ;  /* 0x0000000800007836 */ /* 0x000fc40000000000 */
[----:B------:R-:W-:Y:S01]  /*0d40*/  VIADD R3, R3, 0xfffffff0 ;  /* 0xfffffff003037836 */ /* 0x000fe20000000000 */
[----:B--2---:R-:W-:Y:S04]  /*0d50*/  STL.64 [R2], R12 ;  /* 0x0000000c02007387 */ /* 0x004fe80000100a00 */
[----:B---3--:R-:W-:Y:S04]  /*0d60*/  STL.64 [R2+0x8], R18 ;  /* 0x0000081202007387 */ /* 0x008fe80000100a00 */
[----:B----4-:R-:W-:Y:S04]  /*0d70*/  STL.64 [R2+0x10], R20 ;  /* 0x0000101402007387 */ /* 0x010fe80000100a00 */
[----:B-----5:R-:W-:Y:S04]  /*0d80*/  STL.64 [R2+0x18], R24 ;  /* 0x0000181802007387 */ /* 0x020fe80000100a00 */
[----:B------:R-:W-:Y:S04]  /*0d90*/  STL.64 [R2+0x20], R26 ;  /* 0x0000201a02007387 */ /* 0x000fe80000100a00 */
[----:B------:R-:W-:Y:S04]  /*0da0*/  STL.64 [R2+0x28], R28 ;  /* 0x0000281c02007387 */ /* 0x000fe80000100a00 */
[----:B------:R-:W-:Y:S04]  /*0db0*/  STL.64 [R2+0x30], R30 ;  /* 0x0000301e02007387 */ /* 0x000fe80000100a00 */
[----:B------:R0:W-:Y:S02]  /*0dc0*/  STL.64 [R2+0x38], R32 ;  /* 0x0000382002007387 */ /* 0x0001e40000100a00 */
[----:B0-----:R-:W-:-:S07]  /*0dd0*/  VIADD R2, R2, 0x40 ;  /* 0x0000004002027836 */ /* 0x001fce0000000000 */
.L_x_5:
[----:B------:R-:W-:-:S13]  /*0de0*/  ISETP.LT.OR P0, PT, R0, R5, P0 ;  /* 0x000000050000720c */ /* 0x000fda0000701670 */
[----:B------:R-:W-:Y:S05]  /*0df0*/  @!P0 BRA `(.L_x_0) ;  /* 0x0000000000448947 */ /* 0x000fea0003800000 */
[----:B------:R-:W2:Y:S01]  /*0e00*/  LDCU.64 UR4, c[0x0][0x388] ;  /* 0x00007100ff0477ac */ /* 0x000ea20008000a00 */
[----:B------:R-:W-:-:S04]  /*0e10*/  IADD3 R0, P0, PT, R4, R3, RZ ;  /* 0x0000000304007210 */ /* 0x000fc80007f1e0ff */
[----:B------:R-:W-:Y:S02]  /*0e20*/  LEA.HI.X.SX32 R3, R3, R6, 0x1, P0 ;  /* 0x0000000603037211 */ /* 0x000fe400000f0eff */
[----:B--2---:R-:W-:-:S04]  /*0e30*/  LEA R4, P0, R0, UR4, 0x2 ;  /* 0x0000000400047c11 */ /* 0x004fc8000f8010ff */
[----:B------:R-:W-:-:S05]  /*0e40*/  LEA.HI.X R5, R0, UR5, R3, 0x2, P0 ;  /* 0x0000000500057c11 */ /* 0x000fca00080f1403 */
[----:B0-----:R-:W2:Y:S04]  /*0e50*/  LDG.E R6, desc[UR6][R4.64+-0x8] ;  /* 0xfffff80604067981 */ /* 0x001ea8000c1e1900 */
[----:B------:R-:W2:Y:S04]  /*0e60*/  LDG.E R7, desc[UR6][R4.64+-0x4] ;  /* 0xfffffc0604077981 */ /* 0x000ea8000c1e1900 */
[----:B------:R-:W3:Y:S04]  /*0e70*/  LDG.E R8, desc[UR6][R4.64+-0x10] ;  /* 0xfffff00604087981 */ /* 0x000ee8000c1e1900 */
[----:B------:R-:W3:Y:S04]  /*0e80*/  LDG.E R9, desc[UR6][R4.64+-0xc] ;  /* 0xfffff40604097981 */ /* 0x000ee8000c1e1900 */
[----:B------:R-:W4:Y:S04]  /*0e90*/  LDG.E R10, desc[UR6][R4.64+-0x18] ;  /* 0xffffe806040a7981 */ /* 0x000f28000c1e1900 */
[----:B------:R-:W4:Y:S04]  /*0ea0*/  LDG.E R11, desc[UR6][R4.64+-0x14] ;  /* 0xffffec06040b7981 */ /* 0x000f28000c1e1900 */
[----:B------:R-:W5:Y:S04]  /*0eb0*/  LDG.E R12, desc[UR6][R4.64+-0x20] ;  /* 0xffffe006040c7981 */ /* 0x000f68000c1e1900 */
[----:B------:R-:W5:Y:S04]  /*0ec0*/  LDG.E R13, desc[UR6][R4.64+-0x1c] ;  /* 0xffffe406040d7981 */ /* 0x000f68000c1e1900 */
[----:B--2---:R0:W-:Y:S04]  /*0ed0*/  STL.64 [R2], R6 ;  /* 0x0000000602007387 */ /* 0x0041e80000100a00 */
[----:B---3--:R0:W-:Y:S04]  /*0ee0*/  STL.64 [R2+0x8], R8 ;  /* 0x0000080802007387 */ /* 0x0081e80000100a00 */
[----:B----4-:R0:W-:Y:S04]  /*0ef0*/  STL.64 [R2+0x10], R10 ;  /* 0x0000100a02007387 */ /* 0x0101e80000100a00 */
[----:B-----5:R0:W-:Y:S02]  /*0f00*/  STL.64 [R2+0x18], R12 ;  /* 0x0000180c02007387 */ /* 0x0201e40000100a00 */
.L_x_0:
[----:B0-----:R-:W0:Y:S02]  /*0f10*/  LDC R12, c[0x0][0x394] ;  /* 0x0000e500ff0c7b82 */ /* 0x001e240000000800 */
[----:B0-----:R-:W-:-:S13]  /*0f20*/  ISETP.GE.AND P0, PT, R12, 0x2, PT ;  /* 0x000000020c00780c */ /* 0x001fda0003f06270 */
[----:B------:R-:W-:Y:S05]  /*0f30*/  @!P0 BRA `(.L_x_6) ;  /* 0x0000000c00148947 */ /* 0x000fea0003800000 */
[----:B------:R-:W0:Y:S02]  /*0f40*/  LDC R0, c[0x0][0x394] ;  /* 0x0000e500ff007b82 */ /* 0x000e240000000800 */
[----:B0-----:R-:W-:Y:S01]  /*0f50*/  LEA.HI R5, R0, R0, RZ, 0x1 ;  /* 0x0000000000057211 */ /* 0x001fe200078f08ff */
[----:B------:R-:W-:-:S03]  /*0f60*/  IMAD.MOV.U32 R0, RZ, RZ, RZ ;  /* 0x000000ffff007224 */ /* 0x000fc600078e00ff */
[----:B------:R-:W-:-:S04]  /*0f70*/  SHF.R.S32.HI R5, RZ, 0x1, R5 ;  /* 0x00000001ff057819 */ /* 0x000fc80000011405 */
[----:B------:R-:W-:-:S04]  /*0f80*/  VIMNMX R18, PT, PT, R5, 0x1, !PT ;  /* 0x0000000105127848 */ /* 0x000fc80007fe0100 */
[----:B------:R-:W-:-:S13]  /*0f90*/  LOP3.LUT P0, R2, R18, 0x3, RZ, 0xc0, !PT ;  /* 0x0000000312027812 */ /* 0x000fda000780c0ff */
[----:B------:R-:W-:Y:S05]  /*0fa0*/  @!P0 BRA `(.L_x_7) ;  /* 0x0000000000ac8947 */ /* 0x000fea0003800000 */
[----:B------:R-:W-:Y:S01]  /*0fb0*/  ISETP.NE.AND P0, PT, R2, 0x1, PT ;  /* 0x000000010200780c */ /* 0x000fe20003f05270 */
[----:B------:R-:W0:-:S12]  /*0fc0*/  LDCU.64 UR8, c[0x0][0x398] ;  /* 0x00007300ff0877ac */ /* 0x000e180008000a00 */
[----:B------:R-:W-:Y:S05]  /*0fd0*/  @!P0 BRA `(.L_x_8) ;  /* 0x0000000000688947 */ /* 0x000fea0003800000 */
[----:B------:R-:W-:Y:S01]  /*0fe0*/  ISETP.NE.AND P0, PT, R2, 0x2, PT ;  /* 0x000000020200780c */ /* 0x000fe20003f05270 */
[----:B------:R-:W3:Y:S01]  /*0ff0*/  LDCU.64 UR4, c[0x0][0x398] ;  /* 0x00007300ff0477ac */ /* 0x000ee20008000a00 */
[----:B------:R-:W-:-:S11]  /*1000*/  IMAD R3, R17, R12, RZ ;  /* 0x0000000c11037224 */ /* 0x000fd600078e02ff */
[----:B------:R-:W-:Y:S01]  /*1010*/  @P0 IMAD.MOV.U32 R0, RZ, RZ, 0x1 ;  /* 0x00000001ff000424 */ /* 0x000fe200078e00ff */
[----:B--2---:R-:W-:Y:S01]  /*1020*/  @P0 SHF.R.S32.HI R7, RZ, 0x1f, R3 ;  /* 0x0000001fff070819 */ /* 0x004fe20000011403 */
[----:B------:R-:W-:Y:S02]  /*1030*/  @P0 VIADD R2, R12, 0xfffffffe ;  /* 0xfffffffe0c020836 */ /* 0x000fe40000000000 */
[----:B------:R-:W-:-:S03]  /*1040*/  IMAD R4, R0, -0x2, R12 ;  /* 0xfffffffe00047824 */ /* 0x000fc600078e020c */
[----:B------:R-:W-:Y:S01]  /*1050*/  @P0 IADD3 R9, P1, PT, R2, R3, RZ ;  /* 0x0000000302090210 */ /* 0x000fe20007f3e0ff */
[----:B------:R-:W-:-:S03]  /*1060*/  VIADD R4, R4, 0xfffffffe ;  /* 0xfffffffe04047836 */ /* 0x000fc60000000000 */
[----:B------:R-:W-:Y:S02]  /*1070*/  @P0 LEA.HI.X.SX32 R2, R2, R7, 0x1, P1 ;  /* 0x0000000702020211 */ /* 0x000fe400008f0eff */
[----:B------:R-:W-:Y:S02]  /*1080*/  SHF.R.S32.HI R8, RZ, 0x1f, R4 ;  /* 0x0000001fff087819 */ /* 0x000fe40000011404 */
[----:B------:R-:W-:Y:S02]  /*1090*/  IADD3 R4, P2, PT, R3, R4, RZ ;  /* 0x0000000403047210 */ /* 0x000fe40007f5e0ff */
[----:B---3--:R-:W-:Y:S02]  /*10a0*/  @P0 LEA R6, P1, R9, UR4, 0x2 ;  /* 0x0000000409060c11 */ /* 0x008fe4000f8210ff */
[----:B------:R-:W-:Y:S02]  /*10b0*/  LEA.HI.X.SX32 R3, R3, R8, 0x1, P2 ;  /* 0x0000000803037211 */ /* 0x000fe400010f0eff */
[----:B------:R-:W-:-:S02]  /*10c0*/  LEA R8, P2, R4, UR4, 0x2 ;  /* 0x0000000404087c11 */ /* 0x000fc4000f8410ff */
[----:B------:R-:W-:Y:S02]  /*10d0*/  @P0 LEA.HI.X R7, R9, UR5, R2, 0x2, P1 ;  /* 0x0000000509070c11 */ /* 0x000fe400088f1402 */
[----:B------:R-:W-:-:S03]  /*10e0*/  LEA.HI.X R9, R4, UR5, R3, 0x2, P2 ;  /* 0x0000000504097c11 */ /* 0x000fc600090f1403 */
[----:B------:R-:W2:Y:S04]  /*10f0*/  @P0 LDG.E R2, desc[UR6][R6.64] ;  /* 0x0000000606020981 */ /* 0x000ea8000c1e1900 */
[----:B------:R-:W2:Y:S04]  /*1100*/  @P0 LDG.E R3, desc[UR6][R6.64+0x4] ;  /* 0x0000040606030981 */ /* 0x000ea8000c1e1900 */
[----:B------:R-:W3:Y:S04]  /*1110*/  LDG.E R10, desc[UR6][R8.64] ;  /* 0x00000006080a7981 */ /* 0x000ee8000c1e1900 */
[----:B------:R-:W3:Y:S01]  /*1120*/  LDG.E R11, desc[UR6][R8.64+0x4] ;  /* 0x00000406080b7981 */ /* 0x000ee2000c1e1900 */
[----:B------:R-:W-:-:S02]  /*1130*/  VIADD R4, R0, 0x4 ;  /* 0x0000000400047836 */ /* 0x000fc40000000000 */
[----:B------:R-:W-:Y:S02]  /*1140*/  VIADD R0, R0, 0x1 ;  /* 0x0000000100007836 */ /* 0x000fe40000000000 */
[----:B------:R-:W-:Y:S01]  /*1150*/  IMAD R13, R4, 0x8, R1 ;  /* 0x00000008040d7824 */ /* 0x000fe200078e0201 */
[----:B--2---:R4:W-:Y:S04]  /*1160*/  @P0 STL.64 [R1+0x20], R2 ;  /* 0x0000200201000387 */ /* 0x0049e80000100a00 */
[----:B---3--:R4:W-:Y:S02]  /*1170*/  STL.64 [R13], R10 ;  /* 0x0000000a0d007387 */ /* 0x0089e40000100a00 */
.L_x_8:
[----:B----4-:R-:W-:Y:S02]  /*1180*/  IMAD R2, R0, -0x2, R12 ;  /* 0xfffffffe00027824 */ /* 0x010fe400078e020c */
[----:B------:R-:W-:Y:S02]  /*1190*/  IMAD R4, R17, R12, RZ ;  /* 0x0000000c11047224 */ /* 0x000fe400078e02ff */
[----:B------:R-:W-:-:S05]  /*11a0*/  VIADD R2, R2, 0xfffffffe ;  /* 0xfffffffe02027836 */ /* 0x000fca0000000000 */
[----:B------:R-:W-:Y:S02]  /*11b0*/  SHF.R.S32.HI R3, RZ, 0x1f, R2 ;  /* 0x0000001fff037819 */ /* 0x000fe40000011402 */
[----:B--2---:R-:W-:-:S04]  /*11c0*/  IADD3 R6, P0, PT, R4, R2, RZ ;  /* 0x0000000204067210 */ /* 0x004fc80007f1e0ff */
[----:B------:R-:W-:Y:S02]  /*11d0*/  LEA.HI.X.SX32 R3, R4, R3, 0x1, P0 ;  /* 0x0000000304037211 */ /* 0x000fe400000f0eff */
[----:B0-----:R-:W-:-:S04]  /*11e0*/  LEA R2, P0, R6, UR8, 0x2 ;  /* 0x0000000806027c11 */ /* 0x001fc8000f8010ff */
[----:B------:R-:W-:-:S05]  /*11f0*/  LEA.HI.X R3, R6, UR9, R3, 0x2, P0 ;  /* 0x0000000906037c11 */ /* 0x000fca00080f1403 */
[----:B------:R-:W2:Y:S04]  /*1200*/  LDG.E R6, desc[UR6][R2.64] ;  /* 0x0000000602067981 */ /* 0x000ea8000c1e1900 */
[----:B------:R-:W2:Y:S01]  /*1210*/  LDG.E R7, desc[UR6][R2.64+0x4] ;  /* 0x0000040602077981 */ /* 0x000ea2000c1e1900 */
[C---:B------:R-:W-:Y:S02]  /*1220*/  VIADD R4, R0.reuse, 0x4 ;  /* 0x0000000400047836 */ /* 0x040fe40000000000 */
[----:B------:R-:W-:Y:S02]  /*1230*/  VIADD R0, R0, 0x1 ;  /* 0x0000000100007836 */ /* 0x000fe40000000000 */
[----:B------:R-:W-:-:S05]  /*1240*/  IMAD R9, R4, 0x8, R1 ;  /* 0x0000000804097824 */ /* 0x000fca00078e0201 */
[----:B--2---:R0:W-:Y:S02]  /*1250*/  STL.64 [R9], R6 ;  /* 0x0000000609007387 */ /* 0x0041e40000100a00 */
.L_x_7:
        /* <DEDUP_REMOVED lines=8> */
[----:B0-2---:R-:W-:-:S11]  /*12e0*/  SHF.R.S32.HI R6, RZ, 0x1f, R4 ;  /* 0x0000001fff067819 */ /* 0x005fd60000011404 */
[----:B------:R-:W-:Y:S05]  /*12f0*/  @!P1 BRA `(.L_x_9) ;  /* 0x0000000400309947 */ /* 0x000fea0003800000 */
[----:B------:R-:W-:Y:S01]  /*1300*/  PLOP3.LUT P0, PT, PT, PT, PT, 0x8, 0x80 ;  /* 0x000000000080781c */ /* 0x000fe20003f0e170 */
[----:B------:R-:W-:-:S12]  /*1310*/  VIADD R23, R5, 0xfffffff4 ;  /* 0xfffffff405177836 */ /* 0x000fd80000000000 */
.L_x_10:
[----:B------:R-:W0:Y:S01]  /*1320*/  LDCU.64 UR4, c[0x0][0x398] ;  /* 0x00007300ff0477ac */ /* 0x000e220008000a00 */
        /* <DEDUP_REMOVED lines=8> */
[C---:B0-----:R-:W-:Y:S02]  /*13b0*/  LEA R12, P1, R8.reuse, UR4, 0x2 ;  /* 0x00000004080c7c11 */ /* 0x041fe4000f8210ff */
[-C--:B------:R-:W-:Y:S02]  /*13c0*/  LEA.HI.X.SX32 R24, R7, R6.reuse, 0x1, P2 ;  /* 0x0000000607187211 */ /* 0x080fe400010f0eff */
[----:B------:R-:W-:Y:S02]  /*13d0*/  LEA.HI.X R13, R8, UR5, R11, 0x2, P1 ;  /* 0x00000005080d7c11 */ /* 0x000fe400088f140b */
[----:B------:R-:W-:Y:S02]  /*13e0*/  IADD3 R20, P1, PT, R4, R9, RZ ;  /* 0x0000000904147210 */ /* 0x000fe40007f3e0ff */
[----:B------:R-:W-:Y:S01]  /*13f0*/  LEA R10, P3, R21, UR4, 0x2 ;  /* 0x00000004150a7c11 */ /* 0x000fe2000f8610ff */
[----:B------:R-:W2:Y:S01]  /*1400*/  LDG.E R28, desc[UR6][R12.64+-0x8] ;  /* 0xfffff8060c1c7981 */ /* 0x000ea2000c1e1900 */
        /* <DEDUP_REMOVED lines=39> */
[----:B------:R-:W-:Y:S02]  /*1680*/  VIADD R7, R2, 0x80 ;  /* 0x0000008002077836 */ /* 0x000fe40000000000 */
        /* <DEDUP_REMOVED lines=16> */
[----:B------:R0:W-:Y:S02]  /*1790*/  STL.64 [R2+0x98], R48 ;  /* 0x0000983002007387 */ /* 0x0001e40000100a00 */
[----:B0-----:R-:W-:Y:S01]  /*17a0*/  IMAD.MOV.U32 R2, RZ, RZ, R7 ;  /* 0x000000ffff027224 */ /* 0x001fe200078e0007 */
[----:B------:R-:W-:Y:S06]  /*17b0*/  @!P1 BRA `(.L_x_10) ;  /* 0xfffffff800d89947 */ /* 0x000fec000383ffff */
.L_x_9:
[----:B------:R-:W-:-:S05]  /*17c0*/  IMAD.IADD R7, R5, 0x1, -R0 ;  /* 0x0000000105077824 */ /* 0x000fca00078e0a00 */
[----:B------:R-:W-:-:S13]  /*17d0*/  ISETP.GT.AND P1, PT, R7, 0x4, PT ;  /* 0x000000040700780c */ /* 0x000fda0003f24270 */
[----:B------:R-:W-:Y:S05]  /*17e0*/  @!P1 BRA `(.L_x_11) ;  /* 0x00000000009c9947 */ /* 0x000fea0003800000 */
[----:B------:R-:W0:Y:S01]  /*17f0*/  LDCU.64 UR4, c[0x0][0x398] ;  /* 0x00007300ff0477ac */ /* 0x000e220008000a00 */
[----:B------:R-:W-:Y:S01]  /*1800*/  IADD3 R9, P0, PT, R4, R3, RZ ;  /* 0x0000000304097210 */ /* 0x000fe20007f1e0ff */
[----:B------:R-:W-:-:S03]  /*1810*/  VIADD R7, R3, 0xfffffff8 ;  /* 0xfffffff803077836 */ /* 0x000fc60000000000 */
[----:B------:R-:W-:Y:S02]  /*1820*/  LEA.HI.X.SX32 R10, R3, R6, 0x1, P0 ;  /* 0x00000006030a7211 */ /* 0x000fe400000f0eff */
[----:B------:R-:W-:-:S04]  /*1830*/  IADD3 R11, P1, PT, R4, R7, RZ ;  /* 0x00000007040b7210 */ /* 0x000fc80007f3e0ff */
[----:B------:R-:W-:Y:S02]  /*1840*/  LEA.HI.X.SX32 R12, R7, R6, 0x1, P1 ;  /* 0x00000006070c7211 */ /* 0x000fe400008f0eff */
[----:B0-----:R-:W-:-:S04]  /*1850*/  LEA R8, P0, R9, UR4, 0x2 ;  /* 0x0000000409087c11 */ /* 0x001fc8000f8010ff */
[----:B------:R-:W-:Y:S02]  /*1860*/  LEA.HI.X R9, R9, UR5, R10, 0x2, P0 ;  /* 0x0000000509097c11 */ /* 0x000fe400080f140a */
[----:B------:R-:W-:-:S03]  /*1870*/  LEA R10, P0, R11, UR4, 0x2 ;  /* 0x000000040b0a7c11 */ /* 0x000fc6000f8010ff */
[----:B------:R-:W2:Y:S01]  /*1880*/  LDG.E R13, desc[UR6][R8.64+-0x4] ;  /* 0xfffffc06080d7981 */ /* 0x000ea2000c1e1900 */
        /* <DEDUP_REMOVED lines=16> */
[----:B------:R-:W-:Y:S01]  /*1990*/  VIADD R7, R2, 0x40 ;  /* 0x0000004002077836 */ /* 0x000fe20000000000 */
[----:B------:R-:W-:Y:S01]  /*19a0*/  PLOP3.LUT P0, PT, PT, PT, PT, 0x8, 0x80 ;  /* 0x000000000080781c */ /* 0x000fe20003f0e170 */
[----:B------:R-:W-:-:S02]  /*19b0*/  VIADD R0, R0, 0x8 ;  /* 0x0000000800007836 */ /* 0x000fc40000000000 */
        /* <DEDUP_REMOVED lines=8> */
[----:B------:R0:W-:Y:S02]  /*1a40*/  STL.64 [R2+0x58], R32 ;  /* 0x0000582002007387 */ /* 0x0001e40000100a00 */
[----:B0-----:R-:W-:-:S07]  /*1a50*/  IMAD.MOV.U32 R2, RZ, RZ, R7 ;  /* 0x000000ffff027224 */ /* 0x001fce00078e0007 */
.L_x_11:
[----:B------:R-:W-:-:S13]  /*1a60*/  ISETP.LT.OR P0, PT, R0, R5, P0 ;  /* 0x000000050000720c */ /* 0x000fda0000701670 */
[----:B------:R-:W-:Y:S05]  /*1a70*/  @!P0 BRA `(.L_x_6) ;  /* 0x0000000000448947 */ /* 0x000fea0003800000 */
[----:B------:R-:W0:Y:S01]  /*1a80*/  LDCU.64 UR4, c[0x0][0x398] ;  /* 0x00007300ff0477ac */ /* 0x000e220008000a00 */
[----:B------:R-:W-:-:S04]  /*1a90*/  IADD3 R0, P0, PT, R4, R3, RZ ;  /* 0x0000000304007210 */ /* 0x000fc80007f1e0ff */
[----:B------:R-:W-:Y:S02]  /*1aa0*/  LEA.HI.X.SX32 R3, R3, R6, 0x1, P0 ;  /* 0x0000000603037211 */ /* 0x000fe400000f0eff */
[----:B0-----:R-:W-:-:S04]  /*1ab0*/  LEA R4, P0, R0, UR4, 0x2 ;  /* 0x0000000400047c11 */ /* 0x001fc8000f8010ff */
[----:B------:R-:W-:-:S05]  /*1ac0*/  LEA.HI.X R5, R0, UR5, R3, 0x2, P0 ;  /* 0x0000000500057c11 */ /* 0x000fca00080f1403 */
[----:B------:R-:W2:Y:S04]  /*1ad0*/  LDG.E R6, desc[UR6][R4.64+-0x8] ;  /* 0xfffff80604067981 */ /* 0x000ea8000c1e1900 */
[----:B------:R-:W2:Y:S04]  /*1ae0*/  LDG.E R7, desc[UR6][R4.64+-0x4] ;  /* 0xfffffc0604077981 */ /* 0x000ea8000c1e1900 */
[----:B------:R-:W3:Y:S04]  /*1af0*/  LDG.E R8, desc[UR6][R4.64+-0x10] ;  /* 0xfffff00604087981 */ /* 0x000ee8000c1e1900 */
[----:B------:R-:W3:Y:S04]  /*1b00*/  LDG.E R9, desc[UR6][R4.64+-0xc] ;  /* 0xfffff40604097981 */ /* 0x000ee8000c1e1900 */
[----:B------:R-:W4:Y:S04]  /*1b10*/  LDG.E R10, desc[UR6][R4.64+-0x18] ;  /* 0xffffe806040a7981 */ /* 0x000f28000c1e1900 */
[----:B------:R-:W4:Y:S04]  /*1b20*/  LDG.E R11, desc[UR6][R4.64+-0x14] ;  /* 0xffffec06040b7981 */ /* 0x000f28000c1e1900 */
[----:B------:R-:W5:Y:S04]  /*1b30*/  LDG.E R12, desc[UR6][R4.64+-0x20] ;  /* 0xffffe006040c7981 */ /* 0x000f68000c1e1900 */
[----:B------:R-:W5:Y:S04]  /*1b40*/  LDG.E R13, desc[UR6][R4.64+-0x1c] ;  /* 0xffffe406040d7981 */ /* 0x000f68000c1e1900 */
[----:B--2---:R0:W-:Y:S04]  /*1b50*/  STL.64 [R2+0x20], R6 ;  /* 0x0000200602007387 */ /* 0x0041e80000100a00 */
[----:B---3--:R0:W-:Y:S04]  /*1b60*/  STL.64 [R2+0x28], R8 ;  /* 0x0000280802007387 */ /* 0x0081e80000100a00 */
[----:B----4-:R0:W-:Y:S04]  /*1b70*/  STL.64 [R2+0x30], R10 ;  /* 0x0000300a02007387 */ /* 0x0101e80000100a00 */
[----:B-----5:R0:W-:Y:S02]  /*1b80*/  STL.64 [R2+0x38], R12 ;  /* 0x0000380c02007387 */ /* 0x0201e40000100a00 */
.L_x_6:
[----:B0-2---:R-:W2:Y:S04]  /*1b90*/  LDL.64 R6, [R1+0x8] ;  /* 0x0000080001067983 */ /* 0x005ea80000100a00 */
[----:B------:R-:W3:Y:S04]  /*1ba0*/  LDL.64 R8, [R1+0x18] ;  /* 0x0000180001087983 */ /* 0x000ee80000100a00 */
[----:B------:R-:W4:Y:S04]  /*1bb0*/  LDL.64 R10, [R1+0x28] ;  /* 0x00002800010a7983 */ /* 0x000f280000100a00 */
[----:B------:R-:W5:Y:S04]  /*1bc0*/  LDL.64 R4, [R1+0x38] ;  /* 0x0000380001047983 */ /* 0x000f680000100a00 */
[----:B------:R-:W5:Y:S04]  /*1bd0*/  LDL.64 R26, [R1+0x30] ;  /* 0x00003000011a7983 */ /* 0x000f680000100a00 */
[----:B------:R-:W5:Y:S04]  /*1be0*/  LDL.64 R18, [R1] ;  /* 0x0000000001127983 */ /* 0x000f680000100a00 */
[----:B------:R-:W5:Y:S04]  /*1bf0*/  LDL.64 R44, [R1+0x10] ;  /* 0x00001000012c7983 */ /* 0x000f680000100a00 */
[----:B------:R-:W5:Y:S01]  /*1c00*/  LDL.64 R28, [R1+0x20] ;  /* 0x00002000011c7983 */ /* 0x000f620000100a00 */
[----:B------:R-:W-:Y:S01]  /*1c10*/  IMAD.MOV.U32 R12, RZ, RZ, 0x6 ;  /* 0x00000006ff0c7424 */ /* 0x000fe200078e00ff */
[----:B------:R-:W0:Y:S01]  /*1c20*/  LDCU.64 UR4, c[0x0][0x3a0] ;  /* 0x00007400ff0477ac */ /* 0x000e220008000a00 */
[----:B------:R-:W-:-:S02]  /*1c30*/  IMAD.MOV.U32 R13, RZ, RZ, -0x80000000 ;  /* 0x80000000ff0d7424 */ /* 0x000fc400078e00ff */
[----:B------:R-:W-:-:S03]  /*1c40*/  IMAD R22, R16, R22, R17 ;  /* 0x0000001610167224 */ /* 0x000fc600078e0211 */
[----:B------:R5:W-:Y:S04]  /*1c50*/  STL.64 [R1+0x40], R12 ;  /* 0x0000400c01007387 */ /* 0x000be80000100a00 */
[----:B------:R-:W-:Y:S04]  /*1c60*/  STL.64 [R1+0x48], RZ ;  /* 0x000048ff01007387 */ /* 0x000fe80000100a00 */
        /* <DEDUP_REMOVED lines=14> */
[----:B------:R-:W-:Y:S01]  /*1d50*/  STL.64 [R1+0xc0], RZ ;  /* 0x0000c0ff01007387 */ /* 0x000fe20000100a00 */
[----:B0-----:R-:W-:Y:S01]  /*1d60*/  UIMAD UR4, UR5, UR4, URZ ;  /* 0x00000004050472a4 */ /* 0x001fe2000f8e02ff */
[----:B------:R-:W-:Y:S01]  /*1d70*/  IMAD.MOV.U32 R17, RZ, RZ, RZ ;  /* 0x000000ffff117224 */ /* 0x000fe200078e00ff */
[----:B------:R-:W-:-:S02]  /*1d80*/  CS2R R64, SRZ ;  /* 0x0000000000407805 */ /* 0x000fc4000001ff00 */
[----:B------:R-:W-:Y:S02]  /*1d90*/  CS2R R32, SRZ ;  /* 0x0000000000207805 */ /* 0x000fe4000001ff00 */
[----:B------:R-:W-:Y:S02]  /*1da0*/  CS2R R42, SRZ ;  /* 0x00000000002a7805 */ /* 0x000fe4000001ff00 */
[----:B------:R-:W-:Y:S01]  /*1db0*/  CS2R R62, SRZ ;  /* 0x00000000003e7805 */ /* 0x000fe2000001ff00 */
[----:B------:R-:W-:Y:S01]  /*1dc0*/  IMAD.MOV.U32 R53, RZ, RZ, RZ ;  /* 0x000000ffff357224 */ /* 0x000fe200078e00ff */
[----:B------:R-:W-:Y:S01]  /*1dd0*/  CS2R R36, SRZ ;  /* 0x0000000000247805 */ /* 0x000fe2000001ff00 */
[----:B------:R-:W-:Y:S01]  /*1de0*/  IMAD.MOV.U32 R54, RZ, RZ, RZ ;  /* 0x000000ffff367224 */ /* 0x000fe200078e00ff */
[----:B------:R-:W-:Y:S02]  /*1df0*/  CS2R R50, SRZ ;  /* 0x0000000000327805 */ /* 0x000fe4000001ff00 */
[----:B------:R-:W-:-:S02]  /*1e00*/  CS2R R38, SRZ ;  /* 0x0000000000267805 */ /* 0x000fc4000001ff00 */
[----:B------:R-:W-:Y:S01]  /*1e10*/  CS2R R40, SRZ ;  /* 0x0000000000287805 */ /* 0x000fe2000001ff00 */
[----:B------:R-:W-:Y:S01]  /*1e20*/  IMAD.MOV.U32 R46, RZ, RZ, RZ ;  /* 0x000000ffff2e7224 */ /* 0x000fe200078e00ff */
[----:B------:R-:W-:Y:S01]  /*1e30*/  CS2R R48, SRZ ;  /* 0x0000000000307805 */ /* 0x000fe2000001ff00 */
[----:B------:R-:W-:Y:S01]  /*1e40*/  IMAD.MOV.U32 R67, RZ, RZ, RZ ;  /* 0x000000ffff437224 */ /* 0x000fe200078e00ff */
[----:B------:R-:W-:Y:S01]  /*1e50*/  CS2R R34, SRZ ;  /* 0x0000000000227805 */ /* 0x000fe2000001ff00 */
[----:B------:R-:W-:Y:S02]  /*1e60*/  IMAD.MOV.U32 R60, RZ, RZ, RZ ;  /* 0x000000ffff3c7224 */ /* 0x000fe400078e00ff */
[----:B------:R-:W-:Y:S01]  /*1e70*/  IMAD R22, R22, UR4, RZ ;  /* 0x0000000416167c24 */ /* 0x000fe2000f8e02ff */
[----:B--2---:R-:W-:Y:S02]  /*1e80*/  PRMT R21, R6, 0x123, RZ ;  /* 0x0000012306157816 */ /* 0x004fe400000000ff */
[----:B------:R-:W-:-:S02]  /*1e90*/  PRMT R23, R7, 0x123, RZ ;  /* 0x0000012307177816 */ /* 0x000fc400000000ff */
[----:B---3--:R-:W-:Y:S01]  /*1ea0*/  PRMT R20, R9, 0x123, RZ ;  /* 0x0000012309147816 */ /* 0x008fe200000000ff */
[----:B------:R-:W-:Y:S02]  /*1eb0*/  IMAD.MOV.U32 R7, RZ, RZ, R21 ;  /* 0x000000ffff077224 */ /* 0x000fe400078e0015 */
[----:B------:R-:W-:Y:S01]  /*1ec0*/  IMAD.MOV.U32 R6, RZ, RZ, R23 ;  /* 0x000000ffff067224 */ /* 0x000fe200078e0017 */
[----:B----4-:R-:W-:Y:S02]  /*1ed0*/  PRMT R9, R10, 0x123, RZ ;  /* 0x000001230a097816 */ /* 0x010fe400000000ff */
[----:B------:R-:W-:Y:S02]  /*1ee0*/  PRMT R0, R11, 0x123, RZ ;  /* 0x000001230b007816 */ /* 0x000fe400000000ff */
[----:B------:R0:W-:Y:S01]  /*1ef0*/  STL.64 [R1+0x8], R6 ;  /* 0x0000080601007387 */ /* 0x0001e20000100a00 */
[----:B-----5:R-:W-:Y:S02]  /*1f00*/  PRMT R12, R4, 0x123, RZ ;  /* 0x00000123040c7816 */ /* 0x020fe400000000ff */
[----:B------:R-:W-:Y:S01]  /*1f10*/  PRMT R16, R8, 0x123, RZ ;  /* 0x0000012308107816 */ /* 0x000fe200000000ff */
[----:B------:R-:W-:Y:S01]  /*1f20*/  IMAD.MOV.U32 R4, RZ, RZ, R0 ;  /* 0x000000ffff047224 */ /* 0x000fe200078e0000 */
[----:B------:R-:W-:-:S02]  /*1f30*/  PRMT R13, R26, 0x123, RZ ;  /* 0x000001231a0d7816 */ /* 0x000fc400000000ff */
[----:B------:R-:W-:Y:S02]  /*1f40*/  PRMT R8, R27, 0x123, RZ ;  /* 0x000001231b087816 */ /* 0x000fe400000000ff */
[----:B0-----:R-:W-:Y:S01]  /*1f50*/  PRMT R7, R5, 0x123, RZ ;  /* 0x0000012305077816 */ /* 0x001fe200000000ff */
[----:B------:R-:W-:Y:S01]  /*1f60*/  IMAD.MOV.U32 R5, RZ, RZ, R9 ;  /* 0x000000ffff057224 */ /* 0x000fe200078e0009 */
[----:B------:R-:W-:-:S04]  /*1f70*/  PRMT R3, R18, 0x123, RZ ;  /* 0x0000012312037816 */ /* 0x000fc800000000ff */
[----:B------:R0:W-:Y:S01]  /*1f80*/  STL.64 [R1+0x28], R4 ;  /* 0x0000280401007387 */ /* 0x0001e20000100a00 */
[----:B------:R-:W-:Y:S02]  /*1f90*/  PRMT R18, R44, 0x123, RZ ;  /* 0x000001232c127816 */ /* 0x000fe400000000ff */
[----:B------:R-:W-:Y:S02]  /*1fa0*/  PRMT R44, R45, 0x123, RZ ;  /* 0x000001232d2c7816 */ /* 0x000fe400000000ff */
[----:B------:R-:W-:Y:S01]  /*1fb0*/  PRMT R2, R19, 0x123, RZ ;  /* 0x0000012313027816 */ /* 0x000fe200000000ff */
[----:B0-----:R-:W-:Y:S02]  /*1fc0*/  IMAD.MOV.U32 R4, RZ, RZ, R8 ;  /* 0x000000ffff047224 */ /* 0x001fe400078e0008 */
[----:B------:R-:W-:Y:S02]  /*1fd0*/  IMAD.MOV.U32 R5, RZ, RZ, R13 ;  /* 0x000000ffff057224 */ /* 0x000fe400078e000d */
[----:B------:R-:W-:-:S03]  /*1fe0*/  IMAD.MOV.U32 R45, RZ, RZ, R18 ;  /* 0x000000ffff2d7224 */ /* 0x000fc600078e0012 */
[----:B------:R0:W-:Y:S04]  /*1ff0*/  STL.64 [R1+0x30], R4 ;  /* 0x0000300401007387 */ /* 0x0001e80000100a00 */
[----:B------:R-:W-:Y:S01]  /*2000*/  STL.64 [R1], R2 ;  /* 0x0000000201007387 */ /* 0x000fe20000100a00 */
[----:B0-----:R-:W-:Y:S02]  /*2010*/  IMAD.MOV.U32 R4, RZ, RZ, R7 ;  /* 0x000000ffff047224 */ /* 0x001fe400078e0007 */
[----:B------:R-:W-:Y:S01]  /*2020*/  IMAD.MOV.U32 R5, RZ, RZ, R12 ;  /* 0x000000ffff057224 */ /* 0x000fe200078e000c */
[----:B------:R-:W-:Y:S04]  /*2030*/  STL.64 [R1+0x10], R44 ;  /* 0x0000102c01007387 */ /* 0x000fe80000100a00 */
[----:B------:R0:W-:Y:S01]  /*2040*/  STL.64 [R1+0x38], R4 ;  /* 0x0000380401007387 */ /* 0x0001e20000100a00 */
[----:B------:R-:W-:Y:S01]  /*2050*/  PRMT R24, R28, 0x123, RZ ;  /* 0x000001231c187816 */ /* 0x000fe200000000ff */
[----:B0-----:R-:W0:Y:S01]  /*2060*/  LDC R4, c[0x0][0x370] ;  /* 0x0000dc00ff047b82 */ /* 0x001e220000000800 */
[----:B------:R-:W-:Y:S01]  /*2070*/  PRMT R28, R29, 0x123, RZ ;  /* 0x000001231d1c7816 */ /* 0x000fe200000000ff */
[----:B------:R-:W-:-:S02]  /*2080*/  IMAD.MOV.U32 R30, RZ, RZ, R20 ;  /* 0x000000ffff1e7224 */ /* 0x000fc400078e0014 */
[----:B------:R-:W-:Y:S02]  /*2090*/  IMAD.MOV.U32 R31, RZ, RZ, R16 ;  /* 0x000000ffff1f7224 */ /* 0x000fe400078e0010 */
[----:B------:R-:W-:Y:S01]  /*20a0*/  IMAD.MOV.U32 R29, RZ, RZ, R24 ;  /* 0x000000ffff1d7224 */ /* 0x000fe200078e0018 */
[----:B------:R-:W-:Y:S01]  /*20b0*/  CS2R R26, SRZ ;  /* 0x00000000001a7805 */ /* 0x000fe2000001ff00 */
[----:B------:R-:W-:Y:S01]  /*20c0*/  IMAD.MOV.U32 R10, RZ, RZ, 0x6 ;  /* 0x00000006ff0a7424 */ /* 0x000fe200078e00ff */
[----:B------:R2:W-:Y:S01]  /*20d0*/  STL.64 [R1+0x18], R30 ;  /* 0x0000181e01007387 */ /* 0x0005e20000100a00 */
[----:B------:R-:W-:Y:S02]  /*20e0*/  IMAD.MOV.U32 R11, RZ, RZ, -0x80000000 ;  /* 0x80000000ff0b7424 */ /* 0x000fe400078e00ff */
[----:B------:R-:W-:Y:S01]  /*20f0*/  IMAD.MOV.U32 R5, RZ, RZ, RZ ;  /* 0x000000ffff057224 */ /* 0x000fe200078e00ff */
[----:B------:R3:W-:Y:S01]  /*2100*/  STL.64 [R1+0x20], R28 ;  /* 0x0000201c01007387 */ /* 0x0007e20000100a00 */
[----:B------:R-:W-:-:S02]  /*2110*/  IMAD.MOV.U32 R6, RZ, RZ, -0x18 ;  /* 0xffffffe8ff067424 */ /* 0x000fc400078e00ff */
[----:B------:R-:W-:Y:S01]  /*2120*/  IMAD.MOV.U32 R19, RZ, RZ, RZ ;  /* 0x000000ffff137224 */ /* 0x000fe200078e00ff */
[----:B--2---:R-:W-:Y:S01]  /*2130*/  CS2R R30, SRZ ;  /* 0x00000000001e7805 */ /* 0x004fe2000001ff00 */
[----:B---3--:R-:W-:-:S07]  /*2140*/  IMAD.MOV.U32 R29, RZ, RZ, RZ ;  /* 0x000000ffff1d7224 */ /* 0x008fce00078e00ff */
.L_x_12:
[----:B------:R-:W-:Y:S01]  /*2150*/  LOP3.LUT R58, R42, R62, R28, 0x96, !PT ;  /* 0x0000003e2a3a7212 */ /* 0x000fe200078e961c */
[----:B------:R-:W-:Y:S01]  /*2160*/  VIADD R6, R6, 0x1 ;  /* 0x0000000106067836 */ /* 0x000fe20000000000 */
[----:B------:R-:W-:Y:S02]  /*2170*/  LOP3.LUT R25, R63, R29, R24, 0x96, !PT ;  /* 0x0000001d3f197212 */ /* 0x000fe400078e9618 */
[----:B------:R-:W-:Y:S02]  /*2180*/  LOP3.LUT R52, R48, R34, R64, 0x96, !PT ;  /* 0x0000002230347212 */ /* 0x000fe400078e9640 */
[----:B------:R-:W-:Y:S02]  /*2190*/  LOP3.LUT R45, R49, R35, R60, 0x96, !PT ;  /* 0x00000023312d7212 */ /* 0x000fe400078e963c */
[----:B------:R-:W-:Y:S02]  /*21a0*/  LOP3.LUT R58, R17, R58, R33, 0x96, !PT ;  /* 0x0000003a113a7212 */ /* 0x000fe400078e9621 */
[----:B------:R-:W-:-:S02]  /*21b0*/  LOP3.LUT R25, R65, R25, R32, 0x96, !PT ;  /* 0x0000001941197212 */ /* 0x000fc400078e9620 */
[----:B------:R-:W-:Y:S02]  /*21c0*/  LOP3.LUT R47, R30, R26, R38, 0x96, !PT ;  /* 0x0000001a1e2f7212 */ /* 0x000fe400078e9626 */
[----:B------:R-:W-:Y:S02]  /*21d0*/  LOP3.LUT R68, R19, R27, R39, 0x96, !PT ;  /* 0x0000001b13447212 */ /* 0x000fe400078e9627 */
[----:B------:R-:W-:Y:S02]  /*21e0*/  LOP3.LUT R52, R44, R52, R7, 0x96, !PT ;  /* 0x000000342c347212 */ /* 0x000fe400078e9607 */
[----:B------:R-:W-:Y:S02]  /*21f0*/  LOP3.LUT R45, R18, R45, R12, 0x96, !PT ;  /* 0x0000002d122d7212 */ /* 0x000fe400078e960c */
[----:B------:R-:W-:Y:S02]  /*2200*/  SHF.L.W.U32.HI R61, R25, 0x1, R58 ;  /* 0x00000001193d7819 */ /* 0x000fe40000010e3a */
[----:B------:R-:W-:-:S02]  /*2210*/  LOP3.LUT R59, R50, R10, R20, 0x96, !PT ;  /* 0x0000000a323b7212 */ /* 0x000fc400078e9614 */
[----:B------:R-:W-:Y:S02]  /*2220*/  LOP3.LUT R66, R51, R11, R16, 0x96, !PT ;  /* 0x0000000b33427212 */ /* 0x000fe400078e9610 */
[----:B------:R-:W-:Y:S02]  /*2230*/  LOP3.LUT R47, R2, R47, R0, 0x96, !PT ;  /* 0x0000002f022f7212 */ /* 0x000fe400078e9600 */
[----:B------:R-:W-:Y:S02]  /*2240*/  LOP3.LUT R68, R3, R68, R9, 0x96, !PT ;  /* 0x0000004403447212 */ /* 0x000fe400078e9609 */
[----:B------:R-:W-:Y:S02]  /*2250*/  SHF.L.W.U32.HI R56, R45, 0x1, R52 ;  /* 0x000000012d387819 */ /* 0x000fe40000010e34 */
[----:B------:R-:W-:Y:S02]  /*2260*/  SHF.L.W.U32.HI R58, R58, 0x1, R25 ;  /* 0x000000013a3a7819 */ /* 0x000fe40000010e19 */
[----:B------:R-:W-:-:S02]  /*2270*/  SHF.L.W.U32.HI R25, R52, 0x1, R45 ;  /* 0x0000000134197819 */ /* 0x000fc40000010e2d */
[----:B------:R-:W-:Y:S02]  /*2280*/  LOP3.LUT R61, R61, R52, RZ, 0x3c, !PT ;  /* 0x000000343d3d7212 */ /* 0x000fe400078e3cff */
[----:B------:R-:W-:Y:S02]  /*2290*/  LOP3.LUT R59, R53, R59, R36, 0x96, !PT ;  /* 0x0000003b353b7212 */ /* 0x000fe400078e9624 */
[----:B------:R-:W-:Y:S02]  /*22a0*/  LOP3.LUT R66, R54, R66, R37, 0x96, !PT ;  /* 0x0000004236427212 */ /* 0x000fe400078e9625 */
[----:B------:R-:W-:Y:S02]  /*22b0*/  SHF.L.W.U32.HI R52, R68, 0x1, R47 ;  /* 0x0000000144347819 */ /* 0x000fe40000010e2f */
[----:B------:R-:W-:Y:S02]  /*22c0*/  LOP3.LUT R55, R56, R47, RZ, 0x3c, !PT ;  /* 0x0000002f38377212 */ /* 0x000fe400078e3cff */
[----:B------:R-:W-:-:S02]  /*22d0*/  SHF.L.W.U32.HI R47, R47, 0x1, R68 ;  /* 0x000000012f2f7819 */ /* 0x000fc40000010e44 */
[----:B------:R-:W-:Y:S02]  /*22e0*/  LOP3.LUT R68, R25, R68, RZ, 0x3c, !PT ;  /* 0x0000004419447212 */ /* 0x000fe400078e3cff */
[----:B------:R-:W-:Y:S02]  /*22f0*/  LOP3.LUT R58, R58, R45, RZ, 0x3c, !PT ;  /* 0x0000002d3a3a7212 */ /* 0x000fe400078e3cff */
[----:B------:R-:W-:Y:S02]  /*2300*/  LOP3.LUT R25, R41, R31, R43, 0x96, !PT ;  /* 0x0000001f29197212 */ /* 0x000fe400078e962b */
[----:B------:R-:W-:Y:S02]  /*2310*/  SHF.L.W.U32.HI R45, R66, 0x1, R59 ;  /* 0x00000001422d7819 */ /* 0x000fe40000010e3b */
[----:B------:R-:W-:Y:S02]  /*2320*/  LOP3.LUT R52, R52, R59, RZ, 0x3c, !PT ;  /* 0x0000003b34347212 */ /* 0x000fe400078e3cff */
[----:B------:R-:W-:-:S02]  /*2330*/  SHF.L.W.U32.HI R59, R59, 0x1, R66 ;  /* 0x000000013b3b7819 */ /* 0x000fc40000010e42 */
[----:B------:R-:W-:Y:S02]  /*2340*/  LOP3.LUT R56, R46, R40, R67, 0x96, !PT ;  /* 0x000000282e387212 */ /* 0x000fe400078e9643 */
[----:B------:R-:W-:Y:S02]  /*2350*/  LOP3.LUT R66, R47, R66, RZ, 0x3c, !PT ;  /* 0x000000422f427212 */ /* 0x000fe400078e3cff */
[--C-:B------:R-:W-:Y:S02]  /*2360*/  LOP3.LUT R47, R23, R25, R8.reuse, 0x96, !PT ;  /* 0x00000019172f7212 */ /* 0x100fe400078e9608 */
[----:B------:R-:W-:Y:S02]  /*2370*/  LOP3.LUT R57, R21, R56, R13, 0x96, !PT ;  /* 0x0000003815397212 */ /* 0x000fe400078e960d */
[----:B------:R-:W-:Y:S02]  /*2380*/  LOP3.LUT R56, R45, R47, RZ, 0x3c, !PT ;  /* 0x0000002f2d387212 */ /* 0x000fe400078e3cff */
[----:B------:R-:W-:-:S02]  /*2390*/  LOP3.LUT R25, R23, R25, R8, 0x96, !PT ;  /* 0x0000001917197212 */ /* 0x000fc400078e9608 */
[C---:B------:R-:W-:Y:S02]  /*23a0*/  LOP3.LUT R45, R55.reuse, R23, RZ, 0x3c, !PT ;  /* 0x00000017372d7212 */ /* 0x040fe400078e3cff */
[----:B------:R-:W-:Y:S02]  /*23b0*/  LOP3.LUT R23, R55, R8, RZ, 0x3c, !PT ;  /* 0x0000000837177212 */ /* 0x000fe400078e3cff */
[----:B------:R-:W-:Y:S02]  /*23c0*/  LOP3.LUT R59, R59, R57, RZ, 0x3c, !PT ;  /* 0x000000393b3b7212 */ /* 0x000fe400078e3cff */
[C---:B------:R-:W-:Y:S02]  /*23d0*/  LOP3.LUT R41, R55.reuse, R41, RZ, 0x3c, !PT ;  /* 0x0000002937297212 */ /* 0x040fe400078e3cff */
[----:B------:R-:W-:Y:S02]  /*23e0*/  LOP3.LUT R31, R55, R31, RZ, 0x3c, !PT ;  /* 0x0000001f371f7212 */ /* 0x000fe400078e3cff */
[----:B------:R-:W-:-:S02]  /*23f0*/  LOP3.LUT R8, R46, R40, R67, 0x96, !PT ;  /* 0x000000282e087212 */ /* 0x000fc400078e9643 */
[----:B------:R-:W-:Y:S02]  /*2400*/  LOP3.LUT R55, R55, R43, RZ, 0x3c, !PT ;  /* 0x0000002b37377212 */ /* 0x000fe400078e3cff */
[C---:B------:R-:W-:Y:S02]  /*2410*/  LOP3.LUT R57, R56.reuse, R44, RZ, 0x3c, !PT ;  /* 0x0000002c38397212 */ /* 0x040fe400078e3cff */
[C---:B------:R-:W-:Y:S02]  /*2420*/  LOP3.LUT R47, R56.reuse, R7, RZ, 0x3c, !PT ;  /* 0x00000007382f7212 */ /* 0x040fe400078e3cff */
[----:B------:R-:W-:Y:S02]  /*2430*/  LOP3.LUT R43, R56, R34, RZ, 0x3c, !PT ;  /* 0x00000022382b7212 */ /* 0x000fe400078e3cff */
[----:B------:R-:W-:Y:S02]  /*2440*/  LOP3.LUT R44, R68, R46, RZ, 0x3c, !PT ;  /* 0x0000002e442c7212 */ /* 0x000fe400078e3cff */
[----:B------:R-:W-:-:S02]  /*2450*/  LOP3.LUT R7, R56, R48, RZ, 0x3c, !PT ;  /* 0x0000003038077212 */ /* 0x000fc400078e3cff */
[----:B------:R-:W-:Y:S02]  /*2460*/  LOP3.LUT R34, R56, R64, RZ, 0x3c, !PT ;  /* 0x0000004038227212 */ /* 0x000fe400078e3cff */
[C---:B------:R-:W-:Y:S02]  /*2470*/  LOP3.LUT R46, R68.reuse, R21, RZ, 0x3c, !PT ;  /* 0x00000015442e7212 */ /* 0x040fe400078e3cff */
[C---:B------:R-:W-:Y:S02]  /*2480*/  LOP3.LUT R56, R68.reuse, R67, RZ, 0x3c, !PT ;  /* 0x0000004344387212 */ /* 0x040fe400078e3cff */
[----:B------:R-:W-:Y:S02]  /*2490*/  LOP3.LUT R21, R21, R8, R13, 0x96, !PT ;  /* 0x0000000815157212 */ /* 0x000fe400078e960d */
[C---:B------:R-:W-:Y:S02]  /*24a0*/  LOP3.LUT R64, R68.reuse, R40, RZ, 0x3c, !PT ;  /* 0x0000002844407212 */ /* 0x040fe400078e3cff */
[----:B------:R-:W-:-:S02]  /*24b0*/  LOP3.LUT R67, R68, R13, RZ, 0x3c, !PT ;  /* 0x0000000d44437212 */ /* 0x000fc400078e3cff */
[C---:B------:R-:W-:Y:S02]  /*24c0*/  LOP3.LUT R8, R59.reuse, R18, RZ, 0x3c, !PT ;  /* 0x000000123b087212 */ /* 0x040fe400078e3cff */
[C---:B------:R-:W-:Y:S02]  /*24d0*/  LOP3.LUT R48, R59.reuse, R12, RZ, 0x3c, !PT ;  /* 0x0000000c3b307212 */ /* 0x040fe400078e3cff */
[C---:B------:R-:W-:Y:S02]  /*24e0*/  LOP3.LUT R18, R59.reuse, R49, RZ, 0x3c, !PT ;  /* 0x000000313b127212 */ /* 0x040fe400078e3cff */
[C---:B------:R-:W-:Y:S02]  /*24f0*/  LOP3.LUT R40, R59.reuse, R35, RZ, 0x3c, !PT ;  /* 0x000000233b287212 */ /* 0x040fe400078e3cff */
[----:B------:R-:W-:Y:S02]  /*2500*/  LOP3.LUT R13, R59, R60, RZ, 0x3c, !PT ;  /* 0x0000003c3b0d7212 */ /* 0x000fe400078e3cff */
[----:B------:R-:W-:-:S02]  /*2510*/  LOP3.LUT R12, R42, R62, R28, 0x96, !PT ;  /* 0x0000003e2a0c7212 */ /* 0x000fc400078e961c */
[C---:B------:R-:W-:Y:S02]  /*2520*/  LOP3.LUT R59, R61.reuse, R10, RZ, 0x3c, !PT ;  /* 0x0000000a3d3b7212 */ /* 0x040fe400078e3cff */
[----:B------:R-:W-:Y:S02]  /*2530*/  LOP3.LUT R10, R61, R36, RZ, 0x3c, !PT ;  /* 0x000000243d0a7212 */ /* 0x000fe400078e3cff */
[C---:B------:R-:W-:Y:S02]  /*2540*/  LOP3.LUT R36, R58.reuse, R16, RZ, 0x3c, !PT ;  /* 0x000000103a247212 */ /* 0x040fe400078e3cff */
[----:B------:R-:W-:Y:S02]  /*2550*/  LOP3.LUT R16, R17, R12, R33, 0x96, !PT ;  /* 0x0000000c11107212 */ /* 0x000fe400078e9621 */
[----:B------:R-:W-:Y:S02]  /*2560*/  LOP3.LUT R49, R61, R50, RZ, 0x3c, !PT ;  /* 0x000000323d317212 */ /* 0x000fe400078e3cff */
[----:B------:R-:W-:-:S02]  /*2570*/  LOP3.LUT R60, R58, R11, RZ, 0x3c, !PT ;  /* 0x0000000b3a3c7212 */ /* 0x000fc400078e3cff */
[----:B------:R-:W-:Y:S02]  /*2580*/  LOP3.LUT R12, R52, R17, RZ, 0x3c, !PT ;  /* 0x00000011340c7212 */ /* 0x000fe400078e3cff */
[C---:B------:R-:W-:Y:S02]  /*2590*/  LOP3.LUT R50, R58.reuse, R51, RZ, 0x3c, !PT ;  /* 0x000000333a327212 */ /* 0x040fe400078e3cff */
[----:B------:R-:W-:Y:S02]  /*25a0*/  LOP3.LUT R11, R58, R37, RZ, 0x3c, !PT ;  /* 0x000000253a0b7212 */ /* 0x000fe400078e3cff */
[----:B------:R-:W-:Y:S02]  /*25b0*/  LOP3.LUT R17, R63, R29, R24, 0x96, !PT ;  /* 0x0000001d3f117212 */ /* 0x000fe400078e9618 */
[C---:B------:R-:W-:Y:S02]  /*25c0*/  LOP3.LUT R35, R61.reuse, R20, RZ, 0x3c, !PT ;  /* 0x000000143d237212 */ /* 0x040fe400078e3cff */
[----:B------:R-:W-:-:S02]  /*25d0*/  LOP3.LUT R53, R61, R53, RZ, 0x3c, !PT ;  /* 0x000000353d357212 */ /* 0x000fc400078e3cff */
[----:B------:R-:W-:Y:S02]  /*25e0*/  LOP3.LUT R58, R58, R54, RZ, 0x3c, !PT ;  /* 0x000000363a3a7212 */ /* 0x000fe400078e3cff */
[C---:B------:R-:W-:Y:S02]  /*25f0*/  LOP3.LUT R54, R52.reuse, R28, RZ, 0x3c, !PT ;  /* 0x0000001c34367212 */ /* 0x040fe400078e3cff */
[C---:B------:R-:W-:Y:S02]  /*2600*/  LOP3.LUT R37, R52.reuse, R62, RZ, 0x3c, !PT ;  /* 0x0000003e34257212 */ /* 0x040fe400078e3cff */
[C---:B------:R-:W-:Y:S02]  /*2610*/  LOP3.LUT R61, R52.reuse, R42, RZ, 0x3c, !PT ;  /* 0x0000002a343d7212 */ /* 0x040fe400078e3cff */
[----:B------:R-:W-:Y:S02]  /*2620*/  LOP3.LUT R51, R52, R33, RZ, 0x3c, !PT ;  /* 0x0000002134337212 */ /* 0x000fe400078e3cff */
[----:B------:R-:W-:-:S02]  /*2630*/  LOP3.LUT R52, R66, R32, RZ, 0x3c, !PT ;  /* 0x0000002042347212 */ /* 0x000fc400078e3cff */
[----:B------:R-:W-:Y:S02]  /*2640*/  LOP3.LUT R32, R65, R17, R32, 0x96, !PT ;  /* 0x0000001141207212 */ /* 0x000fe400078e9620 */
[----:B------:R-:W-:Y:S02]  /*2650*/  SHF.L.W.U32.HI R17, R21, 0x1, R25 ;  /* 0x0000000115117819 */ /* 0x000fe40000010e19 */
[----:B------:R-:W-:Y:S02]  /*2660*/  SHF.L.W.U32.HI R25, R25, 0x1, R21 ;  /* 0x0000000119197819 */ /* 0x000fe40000010e15 */
[----:B------:R-:W-:Y:S02]  /*2670*/  LOP3.LUT R16, R17, R16, RZ, 0x3c, !PT ;  /* 0x0000001011107212 */ /* 0x000fe400078e3cff */
[----:B------:R-:W-:Y:S02]  /*2680*/  LOP3.LUT R25, R25, R32, RZ, 0x3c, !PT ;  /* 0x0000002019197212 */ /* 0x000fe400078e3cff */
[----:B------:R-:W-:-:S02]  /*2690*/  LOP3.LUT R42, R66, R24, RZ, 0x3c, !PT ;  /* 0x00000018422a7212 */ /* 0x000fc400078e3cff */
[C---:B------:R-:W-:Y:S02]  /*26a0*/  LOP3.LUT R24, R66.reuse, R65, RZ, 0x3c, !PT ;  /* 0x0000004142187212 */ /* 0x040fe400078e3cff */
[----:B------:R-:W-:Y:S02]  /*26b0*/  LOP3.LUT R33, R66, R29, RZ, 0x3c, !PT ;  /* 0x0000001d42217212 */ /* 0x000fe400078e3cff */
[----:B------:R-:W-:Y:S02]  /*26c0*/  LOP3.LUT R30, R16, R30, RZ, 0x3c, !PT ;  /* 0x0000001e101e7212 */ /* 0x000fe400078e3cff */
[----:B------:R-:W-:Y:S02]  /*26d0*/  LOP3.LUT R29, R25, R19, RZ, 0x3c, !PT ;  /* 0x00000013191d7212 */ /* 0x000fe400078e3cff */
[----:B------:R-:W-:Y:S02]  /*26e0*/  SHF.L.W.U32.HI R17, R18, 0xb, R7 ;  /* 0x0000000b12117819 */ /* 0x000fe40000010e07 */
[----:B------:R-:W-:-:S02]  /*26f0*/  SHF.L.W.U32.HI R28, R24, 0xe, R12 ;  /* 0x0000000e181c7819 */ /* 0x000fc40000010e0c */
[----:B------:R-:W-:Y:S02]  /*2700*/  LOP3.LUT R0, R16, R0, RZ, 0x3c, !PT ;  /* 0x0000000010007212 */ /* 0x000fe400078e3cff */
[----:B------:R-:W-:Y:S02]  /*2710*/  LOP3.LUT R65, R25, R9, RZ, 0x3c, !PT ;  /* 0x0000000919417212 */ /* 0x000fe400078e3cff */
[----:B------:R-:W-:Y:S02]  /*2720*/  SHF.L.W.U32.HI R18, R7, 0xb, R18 ;  /* 0x0000000b07127819 */ /* 0x000fe40000010e12 */
[----:B------:R-:W-:Y:S02]  /*2730*/  SHF.L.W.U32.HI R20, R11, 0x15, R10 ;  /* 0x000000150b147819 */ /* 0x000fe40000010e0a */
[----:B------:R-:W-:Y:S02]  /*2740*/  SHF.L.W.U32.HI R19, R10, 0x15, R11 ;  /* 0x000000150a137819 */ /* 0x000fe40000010e0b */
[----:B------:R-:W-:-:S02]  /*2750*/  SHF.L.W.U32.HI R24, R12, 0xe, R24 ;  /* 0x0000000e0c187819 */ /* 0x000fc40000010e18 */
[----:B------:R-:W-:Y:S02]  /*2760*/  SHF.L.W.U32.HI R7, R29, 0x3, R30 ;  /* 0x000000031d077819 */ /* 0x000fe40000010e1e */
[----:B------:R-:W-:Y:S02]  /*2770*/  SHF.L.W.U32.HI R12, R30, 0x3, R29 ;  /* 0x000000031e0c7819 */ /* 0x000fe40000010e1d */
        /* <DEDUP_REMOVED lines=10> */
[----:B------:R-:W-:Y:S01]  /*2820*/  SHF.L.W.U32.HI R36, R40, 0xf, R43 ;  /* 0x0000000f28247819 */ /* 0x000fe20000010e2b */
[----:B------:R-:W2:Y:S01]  /*2830*/  LDC.64 R64, c[0x0][0x3a8] ;  /* 0x0000ea00ff407b82 */ /* 0x000ea20000000a00 */
[----:B------:R-:W-:Y:S02]  /*2840*/  SHF.L.W.U32.HI R37, R43, 0xf, R40 ;  /* 0x0000000f2b257819 */ /* 0x000fe40000010e28 */
[----:B------:R-:W-:Y:S02]  /*2850*/  SHF.L.W.U32.HI R34, R44, 0xa, R41 ;  /* 0x0000000a2c227819 */ /* 0x000fe40000010e29 */
[----:B------:R-:W-:Y:S02]  /*2860*/  SHF.L.W.U32.HI R35, R41, 0xa, R44 ;  /* 0x0000000a29237819 */ /* 0x000fe40000010e2c */
[----:B------:R-:W-:Y:S02]  /*2870*/  LOP3.LUT R43, R16, R38, RZ, 0x3c, !PT ;  /* 0x00000026102b7212 */ /* 0x000fe400078e3cff */
[----:B------:R-:W-:-:S02]  /*2880*/  LOP3.LUT R0, R25, R39, RZ, 0x3c, !PT ;  /* 0x0000002719007212 */ /* 0x000fc400078e3cff */
        /* <DEDUP_REMOVED lines=11> */
[----:B------:R-:W-:-:S02]  /*2940*/  LOP3.LUT R0, R9, R7, R62, 0xb4, !PT ;  /* 0x0000000709007212 */ /* 0x000fc400078eb43e */
[----:B------:R-:W-:Y:S02]  /*2950*/  LOP3.LUT R8, R62, R10, R7, 0xb4, !PT ;  /* 0x0000000a3e087212 */ /* 0x000fe400078eb407 */
[----:B------:R-:W-:Y:S02]  /*2960*/  SHF.L.W.U32.HI R47, R47, 0x6, R48 ;  /* 0x000000062f2f7819 */ /* 0x000fe40000010e30 */
[----:B------:R-:W-:Y:S02]  /*2970*/  LOP3.LUT R7, R7, R13, R10, 0xb4, !PT ;  /* 0x0000000d07077212 */ /* 0x000fe400078eb40a */
[----:B------:R-:W-:Y:S02]  /*2980*/  LOP3.LUT R26, R16, R26, RZ, 0x3c, !PT ;  /* 0x0000001a101a7212 */ /* 0x000fe400078e3cff */
[----:B------:R-:W-:Y:S02]  /*2990*/  LOP3.LUT R27, R25, R27, RZ, 0x3c, !PT ;  /* 0x0000001b191b7212 */ /* 0x000fe400078e3cff */
[----:B------:R-:W-:-:S02]  /*29a0*/  SHF.L.W.U32.HI R48, R50, 0x19, R49 ;  /* 0x0000001932307819 */ /* 0x000fc40000010e31 */
[----:B------:R-:W-:Y:S02]  /*29b0*/  LOP3.LUT R10, R10, R9, R13, 0xb4, !PT ;  /* 0x000000090a0a7212 */ /* 0x000fe400078eb40d */
[----:B------:R-:W-:Y:S02]  /*29c0*/  LOP3.LUT R62, R13, R62, R9, 0xb4, !PT ;  /* 0x0000003e0d3e7212 */ /* 0x000fe400078eb409 */
[----:B------:R-:W-:Y:S02]  /*29d0*/  SHF.L.W.U32.HI R49, R49, 0x19, R50 ;  /* 0x0000001931317819 */ /* 0x000fe40000010e32 */
[----:B------:R-:W-:Y:S02]  /*29e0*/  LOP3.LUT R9, R30, R12, R31, 0xb4, !PT ;  /* 0x0000000c1e097212 */ /* 0x000fe400078eb41f */
[----:B------:R-:W-:Y:S02]  /*29f0*/  LOP3.LUT R13, R31, R11, R12, 0xb4, !PT ;  /* 0x0000000b1f0d7212 */ /* 0x000fe400078eb40c */
[----:B------:R-:W-:-:S02]  /*2a00*/  SHF.L.W.U32.HI R39, R53, 0x18, R58 ;  /* 0x0000001835277819 */ /* 0x000fc40000010e3a */
[----:B------:R-:W-:Y:S02]  /*2a10*/  SHF.L.W.U32.HI R50, R52, 0x8, R51 ;  /* 0x0000000834327819 */ /* 0x000fe40000010e33 */
[----:B------:R-:W-:Y:S02]  /*2a20*/  LOP3.LUT R12, R12, R29, R11, 0xb4, !PT ;  /* 0x0000001d0c0c7212 */ /* 0x000fe400078eb40b */
[----:B------:R-:W-:Y:S02]  /*2a30*/  SHF.L.W.U32.HI R38, R58, 0x18, R53 ;  /* 0x000000183a267819 */ /* 0x000fe40000010e35 */
[----:B------:R-:W-:Y:S02]  /*2a40*/  SHF.L.W.U32.HI R51, R51, 0x8, R52 ;  /* 0x0000000833337819 */ /* 0x000fe40000010e34 */
[----:B------:R-:W-:Y:S02]  /*2a50*/  LOP3.LUT R11, R11, R30, R29, 0xb4, !PT ;  /* 0x0000001e0b0b7212 */ /* 0x000fe400078eb41d */
[----:B------:R-:W-:-:S02]  /*2a60*/  SHF.L.W.U32.HI R52, R27, 0x9, R26 ;  /* 0x000000091b347819 */ /* 0x000fc40000010e1a */
[----:B------:R-:W-:Y:S02]  /*2a70*/  SHF.L.W.U32.HI R53, R26, 0x9, R27 ;  /* 0x000000091a357819 */ /* 0x000fe40000010e1b */
        /* <DEDUP_REMOVED lines=9> */
[----:B------:R-:W-:Y:S02]  /*2b10*/  LOP3.LUT R37, R37, R41, R38, 0xb4, !PT ;  /* 0x0000002925257212 */ /* 0x000fe400078eb426 */
[----:B------:R-:W-:-:S02]  /*2b20*/  LOP3.LUT R32, R38, R32, R41, 0xb4, !PT ;  /* 0x0000002026207212 */ /* 0x000fc400078eb429 */
[----:B------:R3:W4:Y:S01]  /*2b30*/  LDC.64 R38, c[0x3][R5] ;  /* 0x00c0000005267b82 */ /* 0x0007220000000a00 */
[----:B------:R-:W-:Y:S02]  /*2b40*/  LOP3.LUT R63, R66, R63, RZ, 0x3c, !PT ;  /* 0x0000003f423f7212 */ /* 0x000fe400078e3cff */
[----:B------:R-:W-:Y:S02]  /*2b50*/  SHF.L.W.U32.HI R21, R67, 0xc, R23 ;  /* 0x0000000c43157819 */ /* 0x000fe40000010e17 */
[----:B------:R-:W-:Y:S02]  /*2b60*/  SHF.L.W.U32.HI R23, R23, 0xc, R67 ;  /* 0x0000000c17177819 */ /* 0x000fe40000010e43 */
[----:B------:R-:W-:Y:S01]  /*2b70*/  SHF.L.W.U32.HI R58, R60, 0x17, R59 ;  /* 0x000000173c3a7819 */ /* 0x000fe20000010e3b */
[----:B---3--:R-:W-:Y:S01]  /*2b80*/  VIADD R5, R5, 0x8 ;  /* 0x0000000805057836 */ /* 0x008fe20000000000 */
[----:B------:R-:W-:Y:S02]  /*2b90*/  SHF.L.W.U32.HI R59, R59, 0x17, R60 ;  /* 0x000000173b3b7819 */ /* 0x000fe40000010e3c */
[----:B------:R-:W-:-:S02]  /*2ba0*/  SHF.L.W.U32.HI R60, R63, 0x7, R61 ;  /* 0x000000073f3c7819 */ /* 0x000fc40000010e3d */
[----:B------:R-:W-:Y:S02]  /*2bb0*/  LOP3.LUT R30, R44, R48, R46, 0xb4, !PT ;  /* 0x000000302c1e7212 */ /* 0x000fe400078eb42e */
[----:B------:R-:W-:Y:S02]  /*2bc0*/  LOP3.LUT R41, R46, R50, R48, 0xb4, !PT ;  /* 0x000000322e297212 */ /* 0x000fe400078eb430 */
[----:B------:R-:W-:Y:S02]  /*2bd0*/  SHF.L.W.U32.HI R61, R61, 0x7, R63 ;  /* 0x000000073d3d7819 */ /* 0x000fe40000010e3f */
[----:B------:R-:W-:Y:S02]  /*2be0*/  LOP3.LUT R48, R48, R42, R50, 0xb4, !PT ;  /* 0x0000002a30307212 */ /* 0x000fe400078eb432 */
[----:B------:R-:W-:Y:S02]  /*2bf0*/  LOP3.LUT R50, R50, R44, R42, 0xb4, !PT ;  /* 0x0000002c32327212 */ /* 0x000fe400078eb42a */
[----:B------:R-:W-:-:S02]  /*2c00*/  LOP3.LUT R63, R18, R23, RZ, 0x30, !PT ;  /* 0x00000017123f7212 */ /* 0x000fc400078e30ff */
[----:B------:R-:W-:Y:S02]  /*2c10*/  LOP3.LUT R42, R42, R46, R44, 0xb4, !PT ;  /* 0x0000002e2a2a7212 */ /* 0x000fe400078eb42c */
[----:B------:R-:W-:Y:S02]  /*2c20*/  LOP3.LUT R44, R17, R21, RZ, 0x30, !PT ;  /* 0x00000015112c7212 */ /* 0x000fe400078e30ff */
[-CC-:B------:R-:W-:Y:S02]  /*2c30*/  LOP3.LUT R66, R28, R16.reuse, R2.reuse, 0x6, !PT ;  /* 0x000000101c427212 */ /* 0x180fe400078e0602 */
[-CC-:B------:R-:W-:Y:S02]  /*2c40*/  LOP3.LUT R46, R23, R16.reuse, R2.reuse, 0x90, !PT ;  /* 0x00000010172e7212 */ /* 0x180fe400078e9002 */
[----:B------:R-:W-:Y:S02]  /*2c50*/  LOP3.LUT R2, R63, R16, R2, 0x96, !PT ;  /* 0x000000103f027212 */ /* 0x000fe400078e9602 */
[----:B------:R-:W-:-:S02]  /*2c60*/  LOP3.LUT R16, R24, R25, R3, 0x6, !PT ;  /* 0x0000001918107212 */ /* 0x000fc400078e0603 */
[-CC-:B------:R-:W-:Y:S02]  /*2c70*/  LOP3.LUT R63, R21, R25.reuse, R3.reuse, 0x90, !PT ;  /* 0x00000019153f7212 */ /* 0x180fe400078e9003 */
[----:B------:R-:W-:Y:S02]  /*2c80*/  LOP3.LUT R3, R44, R25, R3, 0x96, !PT ;  /* 0x000000192c037212 */ /* 0x000fe400078e9603 */
[----:B------:R-:W-:Y:S02]  /*2c90*/  LOP3.LUT R23, R23, R20, R18, 0xb4, !PT ;  /* 0x0000001417177212 */ /* 0x000fe400078eb412 */
[----:B------:R-:W-:Y:S02]  /*2ca0*/  LOP3.LUT R44, R18, R28, R20, 0xb4, !PT ;  /* 0x0000001c122c7212 */ /* 0x000fe400078eb414 */
[----:B------:R-:W-:Y:S02]  /*2cb0*/  LOP3.LUT R18, R17, R24, R19, 0xb4, !PT ;  /* 0x0000001811127212 */ /* 0x000fe400078eb413 */
[----:B------:R-:W-:Y:S01]  /*2cc0*/  LOP3.LUT R20, R66, R20, RZ, 0x3c, !PT ;  /* 0x0000001442147212 */ /* 0x000fe200078e3cff */
[----:B--2---:R-:W-:Y:S01]  /*2cd0*/  IMAD.WIDE R66, R22, 0x4, R64 ;  /* 0x0000000416427825 */ /* 0x004fe200078e0240 */
[----:B------:R-:W-:-:S02]  /*2ce0*/  LOP3.LUT R21, R21, R19, R17, 0xb4, !PT ;  /* 0x0000001315157212 */ /* 0x000fc400078eb411 */
[----:B------:R-:W-:Y:S01]  /*2cf0*/  ISETP.NE.AND P0, PT, R6, RZ, PT ;  /* 0x000000ff0600720c */ /* 0x000fe20003f05270 */
[----:B-1----:R-:W-:Y:S01]  /*2d00*/  VIADD R22, R22, UR10 ;  /* 0x0000000a16167c36 */ /* 0x002fe20008000000 */
[----:B----4-:R-:W-:Y:S02]  /*2d10*/  LOP3.LUT R3, R3, R39, RZ, 0x3c, !PT ;  /* 0x0000002703037212 */ /* 0x010fe400078e3cff */
[----:B------:R-:W-:Y:S02]  /*2d20*/  PRMT R17, R23, 0x123, RZ ;  /* 0x0000012317117816 */ /* 0x000fe400000000ff */
[----:B------:R-:W-:Y:S02]  /*2d30*/  PRMT R25, R44, 0x123, RZ ;  /* 0x000001232c197816 */ /* 0x000fe400000000ff */
[----:B------:R-:W-:Y:S01]  /*2d40*/  PRMT R39, R18, 0x123, RZ ;  /* 0x0000012312277816 */ /* 0x000fe200000000ff */
[----:B------:R-:W-:Y:S01]  /*2d50*/  STG.E desc[UR6][R66.64+0x34], R17 ;  /* 0x0000341142007986 */ /* 0x000fe2000c101906 */
[----:B------:R-:W-:-:S02]  /*2d60*/  PRMT R65, R0, 0x123, RZ ;  /* 0x0000012300417816 */ /* 0x000fc400000000ff */
[----:B------:R-:W-:Y:S01]  /*2d70*/  PRMT R69, R9, 0x123, RZ ;  /* 0x0000012309457816 */ /* 0x000fe200000000ff */
[----:B------:R-:W-:Y:S01]  /*2d80*/  STG.E desc[UR6][R66.64+0x2c], R25 ;  /* 0x00002c1942007986 */ /* 0x000fe2000c101906 */
[----:B------:R-:W-:Y:S02]  /*2d90*/  LOP3.LUT R16, R16, R19, RZ, 0x3c, !PT ;  /* 0x0000001310107212 */ /* 0x000fe400078e3cff */
[----:B------:R-:W-:Y:S01]  /*2da0*/  LOP3.LUT R28, R28, R46, RZ, 0x3c, !PT ;  /* 0x0000002e1c1c7212 */ /* 0x000fe200078e3cff */
[----:B------:R1:W-:Y:S01]  /*2db0*/  STG.E desc[UR6][R66.64+0x28], R39 ;  /* 0x0000282742007986 */ /* 0x0003e2000c101906 */
[----:B------:R-:W-:Y:S02]  /*2dc0*/  LOP3.LUT R24, R24, R63, RZ, 0x3c, !PT ;  /* 0x0000003f18187212 */ /* 0x000fe400078e3cff */
[----:B------:R-:W-:Y:S01]  /*2dd0*/  LOP3.LUT R2, R2, R38, RZ, 0x3c, !PT ;  /* 0x0000002602027212 */ /* 0x000fe200078e3cff */
[----:B------:R2:W-:Y:S01]  /*2de0*/  STG.E desc[UR6][R66.64+0x14], R65 ;  /* 0x0000144142007986 */ /* 0x0005e2000c101906 */
[----:B------:R-:W-:-:S02]  /*2df0*/  PRMT R19, R21, 0x123, RZ ;  /* 0x0000012315137816 */ /* 0x000fc400000000ff */
[----:B------:R-:W-:Y:S01]  /*2e00*/  PRMT R46, R13, 0x123, RZ ;  /* 0x000001230d2e7816 */ /* 0x000fe200000000ff */
[----:B------:R3:W-:Y:S01]  /*2e10*/  STG.E desc[UR6][R66.64+0x10], R69 ;  /* 0x0000104542007986 */ /* 0x0007e2000c101906 */
[----:B------:R-:W-:Y:S02]  /*2e20*/  PRMT R63, R20, 0x123, RZ ;  /* 0x00000123143f7816 */ /* 0x000fe400000000ff */
[----:B------:R-:W-:Y:S01]  /*2e30*/  PRMT R64, R7, 0x123, RZ ;  /* 0x0000012307407816 */ /* 0x000fe200000000ff */
[----:B------:R4:W-:Y:S01]  /*2e40*/  STG.E desc[UR6][R66.64+0x30], R19 ;  /* 0x0000301342007986 */ /* 0x0009e2000c101906 */
[----:B------:R-:W-:Y:S02]  /*2e50*/  PRMT R38, R8, 0x123, RZ ;  /* 0x0000012308267816 */ /* 0x000fe400000000ff */
[----:B------:R-:W-:Y:S01]  /*2e60*/  PRMT R68, R12, 0x123, RZ ;  /* 0x000001230c447816 */ /* 0x000fe200000000ff */
[----:B------:R5:W-:Y:S01]  /*2e70*/  STG.E desc[UR6][R66.64+0x8], R46 ;  /* 0x0000082e42007986 */ /* 0x000be2000c101906 */
[----:B-1----:R-:W-:-:S02]  /*2e80*/  PRMT R39, R16, 0x123, RZ ;  /* 0x0000012310277816 */ /* 0x002fc400000000ff */
[----:B--2---:R-:W-:Y:S01]  /*2e90*/  PRMT R65, R28, 0x123, RZ ;  /* 0x000001231c417816 */ /* 0x004fe200000000ff */
[----:B------:R1:W-:Y:S01]  /*2ea0*/  STG.E desc[UR6][R66.64+0x24], R63 ;  /* 0x0000243f42007986 */ /* 0x0003e2000c101906 */
[----:B---3--:R-:W-:Y:S02]  /*2eb0*/  PRMT R69, R24, 0x123, RZ ;  /* 0x0000012318457816 */ /* 0x008fe400000000ff */
[----:B------:R-:W-:Y:S01]  /*2ec0*/  PRMT R17, R2, 0x123, RZ ;  /* 0x0000012302117816 */ /* 0x000fe200000000ff */
[----:B------:R2:W-:Y:S01]  /*2ed0*/  STG.E desc[UR6][R66.64+0x4], R64 ;  /* 0x0000044042007986 */ /* 0x0005e2000c101906 */
[----:B------:R-:W-:Y:S02]  /*2ee0*/  PRMT R25, R3, 0x123, RZ ;  /* 0x0000012303197816 */ /* 0x000fe400000000ff */
[----:B----4-:R-:W-:Y:S01]  /*2ef0*/  LOP3.LUT R19, R45, R49, R47, 0xb4, !PT ;  /* 0x000000312d137212 */ /* 0x010fe200078eb42f */
[----:B------:R3:W-:Y:S01]  /*2f00*/  STG.E desc[UR6][R66.64+0xc], R38 ;  /* 0x00000c2642007986 */ /* 0x0007e2000c101906 */
[----:B-----5:R-:W-:-:S02]  /*2f10*/  LOP3.LUT R46, R47, R51, R49, 0xb4, !PT ;  /* 0x000000332f2e7212 */ /* 0x020fc400078eb431 */
[----:B------:R-:W-:Y:S01]  /*2f20*/  LOP3.LUT R49, R49, R43, R51, 0xb4, !PT ;  /* 0x0000002b31317212 */ /* 0x000fe200078eb433 */
[----:B------:R-:W-:Y:S01]  /*2f30*/  STG.E desc[UR6][R66.64], R68 ;  /* 0x0000004442007986 */ /* 0x000fe2000c101906 */
[----:B------:R-:W-:Y:S02]  /*2f40*/  LOP3.LUT R51, R51, R45, R43, 0xb4, !PT ;  /* 0x0000002d33337212 */ /* 0x000fe400078eb42b */
[----:B-1----:R-:W-:Y:S01]  /*2f50*/  LOP3.LUT R63, R43, R47, R45, 0xb4, !PT ;  /* 0x0000002f2b3f7212 */ /* 0x002fe200078eb42d */
[----:B------:R1:W-:Y:S01]  /*2f60*/  STG.E desc[UR6][R66.64+0x20], R39 ;  /* 0x0000202742007986 */ /* 0x0003e2000c101906 */
[----:B------:R-:W-:Y:S02]  /*2f70*/  LOP3.LUT R43, R59, R53, R61, 0xb4, !PT ;  /* 0x000000353b2b7212 */ /* 0x000fe400078eb43d */
[----:B--2---:R-:W-:Y:S01]  /*2f80*/  LOP3.LUT R64, R61, R54, R53, 0xb4, !PT ;  /* 0x000000363d407212 */ /* 0x004fe200078eb435 */
[----:B------:R2:W-:Y:S01]  /*2f90*/  STG.E desc[UR6][R66.64+0x1c], R65 ;  /* 0x00001c4142007986 */ /* 0x0005e2000c101906 */
[----:B------:R-:W-:-:S02]  /*2fa0*/  LOP3.LUT R53, R53, R57, R54, 0xb4, !PT ;  /* 0x0000003935357212 */ /* 0x000fc400078eb436 */
[----:B---3--:R-:W-:Y:S01]  /*2fb0*/  LOP3.LUT R38, R57, R61, R59, 0xb4, !PT ;  /* 0x0000003d39267212 */ /* 0x008fe200078eb43b */
[----:B------:R-:W-:Y:S04]  /*2fc0*/  STG.E desc[UR6][R66.64+0x18], R69 ;  /* 0x0000184542007986 */ /* 0x000fe8000c101906 */
[----:B------:R3:W-:Y:S01]  /*2fd0*/  STG.E desc[UR6][R66.64+0x3c], R17 ;  /* 0x00003c1142007986 */ /* 0x0007e2000c101906 */
[----:B-1----:R-:W-:-:S03]  /*2fe0*/  LOP3.LUT R39, R56, R60, R58, 0xb4, !PT ;  /* 0x0000003c38277212 */ /* 0x002fc600078eb43a */
[----:B------:R1:W-:Y:S01]  /*2ff0*/  STG.E desc[UR6][R66.64+0x38], R25 ;  /* 0x0000381942007986 */ /* 0x0003e2000c101906 */
[----:B--2---:R-:W-:Y:S02]  /*3000*/  LOP3.LUT R65, R55, R58, R56, 0xb4, !PT ;  /* 0x0000003a37417212 */ /* 0x004fe400078eb438 */
[----:B---3--:R-:W-:Y:S02]  /*3010*/  LOP3.LUT R17, R54, R59, R57, 0xb4, !PT ;  /* 0x0000003b36117212 */ /* 0x008fe400078eb439 */
[----:B------:R-:W-:Y:S02]  /*3020*/  LOP3.LUT R54, R52, R56, R55, 0xb4, !PT ;  /* 0x0000003834367212 */ /* 0x000fe400078eb437 */
[----:B-1----:R-:W-:Y:S02]  /*3030*/  LOP3.LUT R67, R58, R52, R60, 0xb4, !PT ;  /* 0x000000343a437212 */ /* 0x002fe400078eb43c */
[----:B------:R-:W-:Y:S01]  /*3040*/  LOP3.LUT R60, R60, R55, R52, 0xb4, !PT ;  /* 0x000000373c3c7212 */ /* 0x000fe200078eb434 */
[----:B------:R-:W-:Y:S06]  /*3050*/  @P0 BRA `(.L_x_12) ;  /* 0xfffffff0003c0947 */ /* 0x000fec000383ffff */
[----:B------:R-:W1:Y:S01]  /*3060*/  LDCU UR4, c[0x0][0x390] ;  /* 0x00007200ff0477ac */ /* 0x000e620008000800 */
[----:B0-----:R-:W-:Y:S01]  /*3070*/  IMAD R15, R14, R4, R15 ;  /* 0x000000040e0f7224 */ /* 0x001fe200078e020f */
[----:B------:R-:W1:Y:S02]  /*3080*/  LDCU UR5, c[0x0][0x380] ;  /* 0x00007000ff0577ac */ /* 0x000e640008000800 */
[----:B-1----:R-:W-:-:S06]  /*3090*/  UIMAD UR4, UR4, UR5, URZ ;  /* 0x00000005040472a4 */ /* 0x002fcc000f8e02ff */
[----:B------:R-:W-:-:S13]  /*30a0*/  ISETP.GE.AND P0, PT, R15, UR4, PT ;  /* 0x000000040f007c0c */ /* 0x000fda000bf06270 */
[----:B------:R-:W-:Y:S05]  /*30b0*/  @!P0 BRA `(.L_x_13) ;  /* 0xffffffd000048947 */ /* 0x000fea000383ffff */
[----:B------:R-:W-:Y:S05]  /*30c0*/  EXIT ;  /* 0x000000000000794d */ /* 0x000fea0003800000 */
.L_x_14:
[----:B------:R-:W-:-:S00]  /*30d0*/  BRA `(.L_x_14) ;  /* 0xfffffffc00fc7947 */ /* 0x000fc0000383ffff */
[----:B------:R-:W-:-:S00]  /*30e0*/  NOP ;  /* 0x0000000000007918 */ /* 0x000fc00000000000 */
        /* <DEDUP_REMOVED lines=9> */
.L_x_15:


//--------------------- .nv.shared.reserved.0     --------------------------
	.section	.nv.shared.reserved.0,"aw",@nobits
	.weak		__nv_reservedSMEM_offset_0_alias
	.size		__nv_reservedSMEM_offset_0_alias, 0, 64
	.other		__nv_reservedSMEM_offset_0_alias,@"STO_CUDA_RESERVED_SHARED STV_DEFAULT"
__nv_reservedSMEM_offset_0_alias:
	.zero		0
	.zero		64


//--------------------- .nv.constant0.evaluateFunction --------------------------
	.section	.nv.constant0.evaluateFunction,"a",@progbits
	.sectionflags	@""
	.align	4
.nv.constant0.evaluateFunction:
	.zero		944


//--------------------- SYMBOLS --------------------------

	.type		.nv.reservedSmem.offset0,@object
	.size		.nv.reservedSmem.offset0,0x4
